//
// Generated by NVIDIA NVVM Compiler
//
// Compiler Build ID: CL-36424714
// Cuda compilation tools, release 13.0, V13.0.88
// Based on NVVM 20.0.0
//

.version 9.0
.target sm_100
.address_size 64

	// .globl	_Z4OvhdPi

.visible .entry _Z4OvhdPi(
	.param .u64 .ptr .align 1 _Z4OvhdPi_param_0
)
{


	ret;

}
	// .globl	_Z3NopPi
.visible .entry _Z3NopPi(
	.param .u64 .ptr .align 1 _Z3NopPi_param_0
)
{


	ret;

}
	// .globl	_Z7BarSyncPi
.visible .entry _Z7BarSyncPi(
	.param .u64 .ptr .align 1 _Z7BarSyncPi_param_0
)
{


	ret;

}
	// .globl	_Z7MovSpecPi
.visible .entry _Z7MovSpecPi(
	.param .u64 .ptr .align 1 _Z7MovSpecPi_param_0
)
{


	ret;

}
	// .globl	_Z3MovPi
.visible .entry _Z3MovPi(
	.param .u64 .ptr .align 1 _Z3MovPi_param_0
)
{


	ret;

}
	// .globl	_Z3CvtPi
.visible .entry _Z3CvtPi(
	.param .u64 .ptr .align 1 _Z3CvtPi_param_0
)
{


	ret;

}
	// .globl	_Z3AddPi
.visible .entry _Z3AddPi(
	.param .u64 .ptr .align 1 _Z3AddPi_param_0
)
{


	ret;

}
	// .globl	_Z3MulPi
.visible .entry _Z3MulPi(
	.param .u64 .ptr .align 1 _Z3MulPi_param_0
)
{


	ret;

}
	// .globl	_Z3DivPi
.visible .entry _Z3DivPi(
	.param .u64 .ptr .align 1 _Z3DivPi_param_0
)
{


	ret;

}
	// .globl	_Z4DivUPi
.visible .entry _Z4DivUPi(
	.param .u64 .ptr .align 1 _Z4DivUPi_param_0
)
{


	ret;

}
	// .globl	_Z3RemPi
.visible .entry _Z3RemPi(
	.param .u64 .ptr .align 1 _Z3RemPi_param_0
)
{


	ret;

}
	// .globl	_Z4RemUPi
.visible .entry _Z4RemUPi(
	.param .u64 .ptr .align 1 _Z4RemUPi_param_0
)
{


	ret;

}
	// .globl	_Z7Mul24LoPi
.visible .entry _Z7Mul24LoPi(
	.param .u64 .ptr .align 1 _Z7Mul24LoPi_param_0
)
{


	ret;

}
	// .globl	_Z7Mul24HiPi
.visible .entry _Z7Mul24HiPi(
	.param .u64 .ptr .align 1 _Z7Mul24HiPi_param_0
)
{


	ret;

}
	// .globl	_Z4PopcPi
.visible .entry _Z4PopcPi(
	.param .u64 .ptr .align 1 _Z4PopcPi_param_0
)
{


	ret;

}
	// .globl	_Z3SadPi
.visible .entry _Z3SadPi(
	.param .u64 .ptr .align 1 _Z3SadPi_param_0
)
{


	ret;

}
	// .globl	_Z3ClzPi
.visible .entry _Z3ClzPi(
	.param .u64 .ptr .align 1 _Z3ClzPi_param_0
)
{


	ret;

}
	// .globl	_Z5BfindPi
.visible .entry _Z5BfindPi(
	.param .u64 .ptr .align 1 _Z5BfindPi_param_0
)
{


	ret;

}
	// .globl	_Z4BrevPi
.visible .entry _Z4BrevPi(
	.param .u64 .ptr .align 1 _Z4BrevPi_param_0
)
{


	ret;

}
	// .globl	_Z3BfePi
.visible .entry _Z3BfePi(
	.param .u64 .ptr .align 1 _Z3BfePi_param_0
)
{


	ret;

}
	// .globl	_Z3AndPi
.visible .entry _Z3AndPi(
	.param .u64 .ptr .align 1 _Z3AndPi_param_0
)
{


	ret;

}
	// .globl	_Z4CnotPi
.visible .entry _Z4CnotPi(
	.param .u64 .ptr .align 1 _Z4CnotPi_param_0
)
{


	ret;

}
	// .globl	_Z5MAddcPi
.visible .entry _Z5MAddcPi(
	.param .u64 .ptr .align 1 _Z5MAddcPi_param_0
)
{


	ret;

}
	// .globl	_Z4SetpPi
.visible .entry _Z4SetpPi(
	.param .u64 .ptr .align 1 _Z4SetpPi_param_0
)
{


	ret;

}
	// .globl	_Z4FAddPi
.visible .entry _Z4FAddPi(
	.param .u64 .ptr .align 1 _Z4FAddPi_param_0
)
{


	ret;

}
	// .globl	_Z4FMulPi
.visible .entry _Z4FMulPi(
	.param .u64 .ptr .align 1 _Z4FMulPi_param_0
)
{


	ret;

}
	// .globl	_Z4FFMaPi
.visible .entry _Z4FFMaPi(
	.param .u64 .ptr .align 1 _Z4FFMaPi_param_0
)
{


	ret;

}
	// .globl	_Z4FDivPi
.visible .entry _Z4FDivPi(
	.param .u64 .ptr .align 1 _Z4FDivPi_param_0
)
{


	ret;

}
	// .globl	_Z5DFAddPi
.visible .entry _Z5DFAddPi(
	.param .u64 .ptr .align 1 _Z5DFAddPi_param_0
)
{


	ret;

}
	// .globl	_Z5DFMulPi
.visible .entry _Z5DFMulPi(
	.param .u64 .ptr .align 1 _Z5DFMulPi_param_0
)
{


	ret;

}
	// .globl	_Z5DFFMAPi
.visible .entry _Z5DFFMAPi(
	.param .u64 .ptr .align 1 _Z5DFFMAPi_param_0
)
{


	ret;

}
	// .globl	_Z5DFDivPi
.visible .entry _Z5DFDivPi(
	.param .u64 .ptr .align 1 _Z5DFDivPi_param_0
)
{


	ret;

}
	// .globl	_Z5HFAddPi
.visible .entry _Z5HFAddPi(
	.param .u64 .ptr .align 1 _Z5HFAddPi_param_0
)
{


	ret;

}
	// .globl	_Z5HFMulPi
.visible .entry _Z5HFMulPi(
	.param .u64 .ptr .align 1 _Z5HFMulPi_param_0
)
{


	ret;

}
	// .globl	_Z5HFFMaPi
.visible .entry _Z5HFFMaPi(
	.param .u64 .ptr .align 1 _Z5HFFMaPi_param_0
)
{


	ret;

}
	// .globl	_Z3RcpPi
.visible .entry _Z3RcpPi(
	.param .u64 .ptr .align 1 _Z3RcpPi_param_0
)
{


	ret;

}
	// .globl	_Z7FastRcpPi
.visible .entry _Z7FastRcpPi(
	.param .u64 .ptr .align 1 _Z7FastRcpPi_param_0
)
{


	ret;

}
	// .globl	_Z4DRcpPi
.visible .entry _Z4DRcpPi(
	.param .u64 .ptr .align 1 _Z4DRcpPi_param_0
)
{


	ret;

}
	// .globl	_Z4SqrtPi
.visible .entry _Z4SqrtPi(
	.param .u64 .ptr .align 1 _Z4SqrtPi_param_0
)
{


	ret;

}
	// .globl	_Z8FastSqrtPi
.visible .entry _Z8FastSqrtPi(
	.param .u64 .ptr .align 1 _Z8FastSqrtPi_param_0
)
{


	ret;

}
	// .globl	_Z5DSqrtPi
.visible .entry _Z5DSqrtPi(
	.param .u64 .ptr .align 1 _Z5DSqrtPi_param_0
)
{


	ret;

}
	// .globl	_Z5RsqrtPi
.visible .entry _Z5RsqrtPi(
	.param .u64 .ptr .align 1 _Z5RsqrtPi_param_0
)
{


	ret;

}
	// .globl	_Z10FastDRsqrtPi
.visible .entry _Z10FastDRsqrtPi(
	.param .u64 .ptr .align 1 _Z10FastDRsqrtPi_param_0
)
{


	ret;

}
	// .globl	_Z3SinPi
.visible .entry _Z3SinPi(
	.param .u64 .ptr .align 1 _Z3SinPi_param_0
)
{


	ret;

}
	// .globl	_Z3Ex2Pi
.visible .entry _Z3Ex2Pi(
	.param .u64 .ptr .align 1 _Z3Ex2Pi_param_0
)
{


	ret;

}


// ===== COMPILED SASS (sm_100) =====

	.target	sm_100

	.elftype	@"ET_EXEC"


//--------------------- .note.nv.tkinfo           --------------------------
	.section	.note.nv.tkinfo,"",@"SHT_NOTE"
	.sectionflags	@"SHF_NOTE_NV_TKINFO"
	.tkinfo
        /*0018*/ 	.word	0x00000002
        /*0030*/ 	.string	""
        /*0030*/ 	.string	"ptxas"
        /*0030*/ 	.string	"Cuda compilation tools, release 13.0, V13.0.88"
        /*0030*/ 	.string	"Build cuda_13.0.r13.0/compiler.36424714_0"
        /*0030*/ 	.string	"-arch sm_100 -m 64 "



//--------------------- .note.nv.cuinfo           --------------------------
	.section	.note.nv.cuinfo,"",@"SHT_NOTE"
	.sectionflags	@"SHF_NOTE_NV_CUINFO"
        /*0018*/ 	.short	0x0002
        /*001a*/ 	.short	0x0064
        /*001c*/ 	.short	0x0082
	.zero		2


//--------------------- .nv.info                  --------------------------
	.section	.nv.info,"",@"SHT_CUDA_INFO"
	.align	4


	//----- nvinfo : EIATTR_REGCOUNT
	.align		4
        /*0000*/ 	.byte	0x04, 0x2f
        /*0002*/ 	.short	(.L_1 - .L_0)
	.align		4
.L_0:
        /*0004*/ 	.word	index@(_Z4OvhdPi)
        /*0008*/ 	.word	0x00000004


	//----- nvinfo : EIATTR_FRAME_SIZE
	.align		4
.L_1:
        /*000c*/ 	.byte	0x04, 0x11
        /*000e*/ 	.short	(.L_3 - .L_2)
	.align		4
.L_2:
        /*0010*/ 	.word	index@(_Z4OvhdPi)
        /*0014*/ 	.word	0x00000000


	//----- nvinfo : EIATTR_REGCOUNT
	.align		4
.L_3:
        /*0018*/ 	.byte	0x04, 0x2f
        /*001a*/ 	.short	(.L_5 - .L_4)
	.align		4
.L_4:
        /*001c*/ 	.word	index@(_Z3NopPi)
        /*0020*/ 	.word	0x00000004


	//----- nvinfo : EIATTR_FRAME_SIZE
	.align		4
.L_5:
        /*0024*/ 	.byte	0x04, 0x11
        /*0026*/ 	.short	(.L_7 - .L_6)
	.align		4
.L_6:
        /*0028*/ 	.word	index@(_Z3NopPi)
        /*002c*/ 	.word	0x00000000


	//----- nvinfo : EIATTR_REGCOUNT
	.align		4
.L_7:
        /*0030*/ 	.byte	0x04, 0x2f
        /*0032*/ 	.short	(.L_9 - .L_8)
	.align		4
.L_8:
        /*0034*/ 	.word	index@(_Z7BarSyncPi)
        /*0038*/ 	.word	0x00000004


	//----- nvinfo : EIATTR_FRAME_SIZE
	.align		4
.L_9:
        /*003c*/ 	.byte	0x04, 0x11
        /*003e*/ 	.short	(.L_11 - .L_10)
	.align		4
.L_10:
        /*0040*/ 	.word	index@(_Z7BarSyncPi)
        /*0044*/ 	.word	0x00000000


	//----- nvinfo : EIATTR_REGCOUNT
	.align		4
.L_11:
        /*0048*/ 	.byte	0x04, 0x2f
        /*004a*/ 	.short	(.L_13 - .L_12)
	.align		4
.L_12:
        /*004c*/ 	.word	index@(_Z7MovSpecPi)
        /*0050*/ 	.word	0x00000004


	//----- nvinfo : EIATTR_FRAME_SIZE
	.align		4
.L_13:
        /*0054*/ 	.byte	0x04, 0x11
        /*0056*/ 	.short	(.L_15 - .L_14)
	.align		4
.L_14:
        /*0058*/ 	.word	index@(_Z7MovSpecPi)
        /*005c*/ 	.word	0x00000000


	//----- nvinfo : EIATTR_REGCOUNT
	.align		4
.L_15:
        /*0060*/ 	.byte	0x04, 0x2f
        /*0062*/ 	.short	(.L_17 - .L_16)
	.align		4
.L_16:
        /*0064*/ 	.word	index@(_Z3MovPi)
        /*0068*/ 	.word	0x00000004


	//----- nvinfo : EIATTR_FRAME_SIZE
	.align		4
.L_17:
        /*006c*/ 	.byte	0x04, 0x11
        /*006e*/ 	.short	(.L_19 - .L_18)
	.align		4
.L_18:
        /*0070*/ 	.word	index@(_Z3MovPi)
        /*0074*/ 	.word	0x00000000


	//----- nvinfo : EIATTR_REGCOUNT
	.align		4
.L_19:
        /*0078*/ 	.byte	0x04, 0x2f
        /*007a*/ 	.short	(.L_21 - .L_20)
	.align		4
.L_20:
        /*007c*/ 	.word	index@(_Z3CvtPi)
        /*0080*/ 	.word	0x00000004


	//----- nvinfo : EIATTR_FRAME_SIZE
	.align		4
.L_21:
        /*0084*/ 	.byte	0x04, 0x11
        /*0086*/ 	.short	(.L_23 - .L_22)
	.align		4
.L_22:
        /*0088*/ 	.word	index@(_Z3CvtPi)
        /*008c*/ 	.word	0x00000000


	//----- nvinfo : EIATTR_REGCOUNT
	.align		4
.L_23:
        /*0090*/ 	.byte	0x04, 0x2f
        /*0092*/ 	.short	(.L_25 - .L_24)
	.align		4
.L_24:
        /*0094*/ 	.word	index@(_Z3AddPi)
        /*0098*/ 	.word	0x00000004


	//----- nvinfo : EIATTR_FRAME_SIZE
	.align		4
.L_25:
        /*009c*/ 	.byte	0x04, 0x11
        /*009e*/ 	.short	(.L_27 - .L_26)
	.align		4
.L_26:
        /*00a0*/ 	.word	index@(_Z3AddPi)
        /*00a4*/ 	.word	0x00000000


	//----- nvinfo : EIATTR_REGCOUNT
	.align		4
.L_27:
        /*00a8*/ 	.byte	0x04, 0x2f
        /*00aa*/ 	.short	(.L_29 - .L_28)
	.align		4
.L_28:
        /*00ac*/ 	.word	index@(_Z3MulPi)
        /*00b0*/ 	.word	0x00000004


	//----- nvinfo : EIATTR_FRAME_SIZE
	.align		4
.L_29:
        /*00b4*/ 	.byte	0x04, 0x11
        /*00b6*/ 	.short	(.L_31 - .L_30)
	.align		4
.L_30:
        /*00b8*/ 	.word	index@(_Z3MulPi)
        /*00bc*/ 	.word	0x00000000


	//----- nvinfo : EIATTR_REGCOUNT
	.align		4
.L_31:
        /*00c0*/ 	.byte	0x04, 0x2f
        /*00c2*/ 	.short	(.L_33 - .L_32)
	.align		4
.L_32:
        /*00c4*/ 	.word	index@(_Z3DivPi)
        /*00c8*/ 	.word	0x00000004


	//----- nvinfo : EIATTR_FRAME_SIZE
	.align		4
.L_33:
        /*00cc*/ 	.byte	0x04, 0x11
        /*00ce*/ 	.short	(.L_35 - .L_34)
	.align		4
.L_34:
        /*00d0*/ 	.word	index@(_Z3DivPi)
        /*00d4*/ 	.word	0x00000000


	//----- nvinfo : EIATTR_REGCOUNT
	.align		4
.L_35:
        /*00d8*/ 	.byte	0x04, 0x2f
        /*00da*/ 	.short	(.L_37 - .L_36)
	.align		4
.L_36:
        /*00dc*/ 	.word	index@(_Z4DivUPi)
        /*00e0*/ 	.word	0x00000004


	//----- nvinfo : EIATTR_FRAME_SIZE
	.align		4
.L_37:
        /*00e4*/ 	.byte	0x04, 0x11
        /*00e6*/ 	.short	(.L_39 - .L_38)
	.align		4
.L_38:
        /*00e8*/ 	.word	index@(_Z4DivUPi)
        /*00ec*/ 	.word	0x00000000


	//----- nvinfo : EIATTR_REGCOUNT
	.align		4
.L_39:
        /*00f0*/ 	.byte	0x04, 0x2f
        /*00f2*/ 	.short	(.L_41 - .L_40)
	.align		4
.L_40:
        /*00f4*/ 	.word	index@(_Z3RemPi)
        /*00f8*/ 	.word	0x00000004


	//----- nvinfo : EIATTR_FRAME_SIZE
	.align		4
.L_41:
        /*00fc*/ 	.byte	0x04, 0x11
        /*00fe*/ 	.short	(.L_43 - .L_42)
	.align		4
.L_42:
        /*0100*/ 	.word	index@(_Z3RemPi)
        /*0104*/ 	.word	0x00000000


	//----- nvinfo : EIATTR_REGCOUNT
	.align		4
.L_43:
        /*0108*/ 	.byte	0x04, 0x2f
        /*010a*/ 	.short	(.L_45 - .L_44)
	.align		4
.L_44:
        /*010c*/ 	.word	index@(_Z4RemUPi)
        /*0110*/ 	.word	0x00000004


	//----- nvinfo : EIATTR_FRAME_SIZE
	.align		4
.L_45:
        /*0114*/ 	.byte	0x04, 0x11
        /*0116*/ 	.short	(.L_47 - .L_46)
	.align		4
.L_46:
        /*0118*/ 	.word	index@(_Z4RemUPi)
        /*011c*/ 	.word	0x00000000


	//----- nvinfo : EIATTR_REGCOUNT
	.align		4
.L_47:
        /*0120*/ 	.byte	0x04, 0x2f
        /*0122*/ 	.short	(.L_49 - .L_48)
	.align		4
.L_48:
        /*0124*/ 	.word	index@(_Z7Mul24LoPi)
        /*0128*/ 	.word	0x00000004


	//----- nvinfo : EIATTR_FRAME_SIZE
	.align		4
.L_49:
        /*012c*/ 	.byte	0x04, 0x11
        /*012e*/ 	.short	(.L_51 - .L_50)
	.align		4
.L_50:
        /*0130*/ 	.word	index@(_Z7Mul24LoPi)
        /*0134*/ 	.word	0x00000000


	//----- nvinfo : EIATTR_REGCOUNT
	.align		4
.L_51:
        /*0138*/ 	.byte	0x04, 0x2f
        /*013a*/ 	.short	(.L_53 - .L_52)
	.align		4
.L_52:
        /*013c*/ 	.word	index@(_Z7Mul24HiPi)
        /*0140*/ 	.word	0x00000004


	//----- nvinfo : EIATTR_FRAME_SIZE
	.align		4
.L_53:
        /*0144*/ 	.byte	0x04, 0x11
        /*0146*/ 	.short	(.L_55 - .L_54)
	.align		4
.L_54:
        /*0148*/ 	.word	index@(_Z7Mul24HiPi)
        /*014c*/ 	.word	0x00000000


	//----- nvinfo : EIATTR_REGCOUNT
	.align		4
.L_55:
        /*0150*/ 	.byte	0x04, 0x2f
        /*0152*/ 	.short	(.L_57 - .L_56)
	.align		4
.L_56:
        /*0154*/ 	.word	index@(_Z4PopcPi)
        /*0158*/ 	.word	0x00000004


	//----- nvinfo : EIATTR_FRAME_SIZE
	.align		4
.L_57:
        /*015c*/ 	.byte	0x04, 0x11
        /*015e*/ 	.short	(.L_59 - .L_58)
	.align		4
.L_58:
        /*0160*/ 	.word	index@(_Z4PopcPi)
        /*0164*/ 	.word	0x00000000


	//----- nvinfo : EIATTR_REGCOUNT
	.align		4
.L_59:
        /*0168*/ 	.byte	0x04, 0x2f
        /*016a*/ 	.short	(.L_61 - .L_60)
	.align		4
.L_60:
        /*016c*/ 	.word	index@(_Z3SadPi)
        /*0170*/ 	.word	0x00000004


	//----- nvinfo : EIATTR_FRAME_SIZE
	.align		4
.L_61:
        /*0174*/ 	.byte	0x04, 0x11
        /*0176*/ 	.short	(.L_63 - .L_62)
	.align		4
.L_62:
        /*0178*/ 	.word	index@(_Z3SadPi)
        /*017c*/ 	.word	0x00000000


	//----- nvinfo : EIATTR_REGCOUNT
	.align		4
.L_63:
        /*0180*/ 	.byte	0x04, 0x2f
        /*0182*/ 	.short	(.L_65 - .L_64)
	.align		4
.L_64:
        /*0184*/ 	.word	index@(_Z3ClzPi)
        /*0188*/ 	.word	0x00000004


	//----- nvinfo : EIATTR_FRAME_SIZE
	.align		4
.L_65:
        /*018c*/ 	.byte	0x04, 0x11
        /*018e*/ 	.short	(.L_67 - .L_66)
	.align		4
.L_66:
        /*0190*/ 	.word	index@(_Z3ClzPi)
        /*0194*/ 	.word	0x00000000


	//----- nvinfo : EIATTR_REGCOUNT
	.align		4
.L_67:
        /*0198*/ 	.byte	0x04, 0x2f
        /*019a*/ 	.short	(.L_69 - .L_68)
	.align		4
.L_68:
        /*019c*/ 	.word	index@(_Z5BfindPi)
        /*01a0*/ 	.word	0x00000004


	//----- nvinfo : EIATTR_FRAME_SIZE
	.align		4
.L_69:
        /*01a4*/ 	.byte	0x04, 0x11
        /*01a6*/ 	.short	(.L_71 - .L_70)
	.align		4
.L_70:
        /*01a8*/ 	.word	index@(_Z5BfindPi)
        /*01ac*/ 	.word	0x00000000


	//----- nvinfo : EIATTR_REGCOUNT
	.align		4
.L_71:
        /*01b0*/ 	.byte	0x04, 0x2f
        /*01b2*/ 	.short	(.L_73 - .L_72)
	.align		4
.L_72:
        /*01b4*/ 	.word	index@(_Z4BrevPi)
        /*01b8*/ 	.word	0x00000004


	//----- nvinfo : EIATTR_FRAME_SIZE
	.align		4
.L_73:
        /*01bc*/ 	.byte	0x04, 0x11
        /*01be*/ 	.short	(.L_75 - .L_74)
	.align		4
.L_74:
        /*01c0*/ 	.word	index@(_Z4BrevPi)
        /*01c4*/ 	.word	0x00000000


	//----- nvinfo : EIATTR_REGCOUNT
	.align		4
.L_75:
        /*01c8*/ 	.byte	0x04, 0x2f
        /*01ca*/ 	.short	(.L_77 - .L_76)
	.align		4
.L_76:
        /*01cc*/ 	.word	index@(_Z3BfePi)
        /*01d0*/ 	.word	0x00000004


	//----- nvinfo : EIATTR_FRAME_SIZE
	.align		4
.L_77:
        /*01d4*/ 	.byte	0x04, 0x11
        /*01d6*/ 	.short	(.L_79 - .L_78)
	.align		4
.L_78:
        /*01d8*/ 	.word	index@(_Z3BfePi)
        /*01dc*/ 	.word	0x00000000


	//----- nvinfo : EIATTR_REGCOUNT
	.align		4
.L_79:
        /*01e0*/ 	.byte	0x04, 0x2f
        /*01e2*/ 	.short	(.L_81 - .L_80)
	.align		4
.L_80:
        /*01e4*/ 	.word	index@(_Z3AndPi)
        /*01e8*/ 	.word	0x00000004


	//----- nvinfo : EIATTR_FRAME_SIZE
	.align		4
.L_81:
        /*01ec*/ 	.byte	0x04, 0x11
        /*01ee*/ 	.short	(.L_83 - .L_82)
	.align		4
.L_82:
        /*01f0*/ 	.word	index@(_Z3AndPi)
        /*01f4*/ 	.word	0x00000000


	//----- nvinfo : EIATTR_REGCOUNT
	.align		4
.L_83:
        /*01f8*/ 	.byte	0x04, 0x2f
        /*01fa*/ 	.short	(.L_85 - .L_84)
	.align		4
.L_84:
        /*01fc*/ 	.word	index@(_Z4CnotPi)
        /*0200*/ 	.word	0x00000004


	//----- nvinfo : EIATTR_FRAME_SIZE
	.align		4
.L_85:
        /*0204*/ 	.byte	0x04, 0x11
        /*0206*/ 	.short	(.L_87 - .L_86)
	.align		4
.L_86:
        /*0208*/ 	.word	index@(_Z4CnotPi)
        /*020c*/ 	.word	0x00000000


	//----- nvinfo : EIATTR_REGCOUNT
	.align		4
.L_87:
        /*0210*/ 	.byte	0x04, 0x2f
        /*0212*/ 	.short	(.L_89 - .L_88)
	.align		4
.L_88:
        /*0214*/ 	.word	index@(_Z5MAddcPi)
        /*0218*/ 	.word	0x00000004


	//----- nvinfo : EIATTR_FRAME_SIZE
	.align		4
.L_89:
        /*021c*/ 	.byte	0x04, 0x11
        /*021e*/ 	.short	(.L_91 - .L_90)
	.align		4
.L_90:
        /*0220*/ 	.word	index@(_Z5MAddcPi)
        /*0224*/ 	.word	0x00000000


	//----- nvinfo : EIATTR_REGCOUNT
	.align		4
.L_91:
        /*0228*/ 	.byte	0x04, 0x2f
        /*022a*/ 	.short	(.L_93 - .L_92)
	.align		4
.L_92:
        /*022c*/ 	.word	index@(_Z4SetpPi)
        /*0230*/ 	.word	0x00000004


	//----- nvinfo : EIATTR_FRAME_SIZE
	.align		4
.L_93:
        /*0234*/ 	.byte	0x04, 0x11
        /*0236*/ 	.short	(.L_95 - .L_94)
	.align		4
.L_94:
        /*0238*/ 	.word	index@(_Z4SetpPi)
        /*023c*/ 	.word	0x00000000


	//----- nvinfo : EIATTR_REGCOUNT
	.align		4
.L_95:
        /*0240*/ 	.byte	0x04, 0x2f
        /*0242*/ 	.short	(.L_97 - .L_96)
	.align		4
.L_96:
        /*0244*/ 	.word	index@(_Z4FAddPi)
        /*0248*/ 	.word	0x00000004


	//----- nvinfo : EIATTR_FRAME_SIZE
	.align		4
.L_97:
        /*024c*/ 	.byte	0x04, 0x11
        /*024e*/ 	.short	(.L_99 - .L_98)
	.align		4
.L_98:
        /*0250*/ 	.word	index@(_Z4FAddPi)
        /*0254*/ 	.word	0x00000000


	//----- nvinfo : EIATTR_REGCOUNT
	.align		4
.L_99:
        /*0258*/ 	.byte	0x04, 0x2f
        /*025a*/ 	.short	(.L_101 - .L_100)
	.align		4
.L_100:
        /*025c*/ 	.word	index@(_Z4FMulPi)
        /*0260*/ 	.word	0x00000004


	//----- nvinfo : EIATTR_FRAME_SIZE
	.align		4
.L_101:
        /*0264*/ 	.byte	0x04, 0x11
        /*0266*/ 	.short	(.L_103 - .L_102)
	.align		4
.L_102:
        /*0268*/ 	.word	index@(_Z4FMulPi)
        /*026c*/ 	.word	0x00000000


	//----- nvinfo : EIATTR_REGCOUNT
	.align		4
.L_103:
        /*0270*/ 	.byte	0x04, 0x2f
        /*0272*/ 	.short	(.L_105 - .L_104)
	.align		4
.L_104:
        /*0274*/ 	.word	index@(_Z4FFMaPi)
        /*0278*/ 	.word	0x00000004


	//----- nvinfo : EIATTR_FRAME_SIZE
	.align		4
.L_105:
        /*027c*/ 	.byte	0x04, 0x11
        /*027e*/ 	.short	(.L_107 - .L_106)
	.align		4
.L_106:
        /*0280*/ 	.word	index@(_Z4FFMaPi)
        /*0284*/ 	.word	0x00000000


	//----- nvinfo : EIATTR_REGCOUNT
	.align		4
.L_107:
        /*0288*/ 	.byte	0x04, 0x2f
        /*028a*/ 	.short	(.L_109 - .L_108)
	.align		4
.L_108:
        /*028c*/ 	.word	index@(_Z4FDivPi)
        /*0290*/ 	.word	0x00000004


	//----- nvinfo : EIATTR_FRAME_SIZE
	.align		4
.L_109:
        /*0294*/ 	.byte	0x04, 0x11
        /*0296*/ 	.short	(.L_111 - .L_110)
	.align		4
.L_110:
        /*0298*/ 	.word	index@(_Z4FDivPi)
        /*029c*/ 	.word	0x00000000


	//----- nvinfo : EIATTR_REGCOUNT
	.align		4
.L_111:
        /*02a0*/ 	.byte	0x04, 0x2f
        /*02a2*/ 	.short	(.L_113 - .L_112)
	.align		4
.L_112:
        /*02a4*/ 	.word	index@(_Z5DFAddPi)
        /*02a8*/ 	.word	0x00000004


	//----- nvinfo : EIATTR_FRAME_SIZE
	.align		4
.L_113:
        /*02ac*/ 	.byte	0x04, 0x11
        /*02ae*/ 	.short	(.L_115 - .L_114)
	.align		4
.L_114:
        /*02b0*/ 	.word	index@(_Z5DFAddPi)
        /*02b4*/ 	.word	0x00000000


	//----- nvinfo : EIATTR_REGCOUNT
	.align		4
.L_115:
        /*02b8*/ 	.byte	0x04, 0x2f
        /*02ba*/ 	.short	(.L_117 - .L_116)
	.align		4
.L_116:
        /*02bc*/ 	.word	index@(_Z5DFMulPi)
        /*02c0*/ 	.word	0x00000004


	//----- nvinfo : EIATTR_FRAME_SIZE
	.align		4
.L_117:
        /*02c4*/ 	.byte	0x04, 0x11
        /*02c6*/ 	.short	(.L_119 - .L_118)
	.align		4
.L_118:
        /*02c8*/ 	.word	index@(_Z5DFMulPi)
        /*02cc*/ 	.word	0x00000000


	//----- nvinfo : EIATTR_REGCOUNT
	.align		4
.L_119:
        /*02d0*/ 	.byte	0x04, 0x2f
        /*02d2*/ 	.short	(.L_121 - .L_120)
	.align		4
.L_120:
        /*02d4*/ 	.word	index@(_Z5DFFMAPi)
        /*02d8*/ 	.word	0x00000004


	//----- nvinfo : EIATTR_FRAME_SIZE
	.align		4
.L_121:
        /*02dc*/ 	.byte	0x04, 0x11
        /*02de*/ 	.short	(.L_123 - .L_122)
	.align		4
.L_122:
        /*02e0*/ 	.word	index@(_Z5DFFMAPi)
        /*02e4*/ 	.word	0x00000000


	//----- nvinfo : EIATTR_REGCOUNT
	.align		4
.L_123:
        /*02e8*/ 	.byte	0x04, 0x2f
        /*02ea*/ 	.short	(.L_125 - .L_124)
	.align		4
.L_124:
        /*02ec*/ 	.word	index@(_Z5DFDivPi)
        /*02f0*/ 	.word	0x00000004


	//----- nvinfo : EIATTR_FRAME_SIZE
	.align		4
.L_125:
        /*02f4*/ 	.byte	0x04, 0x11
        /*02f6*/ 	.short	(.L_127 - .L_126)
	.align		4
.L_126:
        /*02f8*/ 	.word	index@(_Z5DFDivPi)
        /*02fc*/ 	.word	0x00000000


	//----- nvinfo : EIATTR_REGCOUNT
	.align		4
.L_127:
        /*0300*/ 	.byte	0x04, 0x2f
        /*0302*/ 	.short	(.L_129 - .L_128)
	.align		4
.L_128:
        /*0304*/ 	.word	index@(_Z5HFAddPi)
        /*0308*/ 	.word	0x00000004


	//----- nvinfo : EIATTR_FRAME_SIZE
	.align		4
.L_129:
        /*030c*/ 	.byte	0x04, 0x11
        /*030e*/ 	.short	(.L_131 - .L_130)
	.align		4
.L_130:
        /*0310*/ 	.word	index@(_Z5HFAddPi)
        /*0314*/ 	.word	0x00000000


	//----- nvinfo : EIATTR_REGCOUNT
	.align		4
.L_131:
        /*0318*/ 	.byte	0x04, 0x2f
        /*031a*/ 	.short	(.L_133 - .L_132)
	.align		4
.L_132:
        /*031c*/ 	.word	index@(_Z5HFMulPi)
        /*0320*/ 	.word	0x00000004


	//----- nvinfo : EIATTR_FRAME_SIZE
	.align		4
.L_133:
        /*0324*/ 	.byte	0x04, 0x11
        /*0326*/ 	.short	(.L_135 - .L_134)
	.align		4
.L_134:
        /*0328*/ 	.word	index@(_Z5HFMulPi)
        /*032c*/ 	.word	0x00000000


	//----- nvinfo : EIATTR_REGCOUNT
	.align		4
.L_135:
        /*0330*/ 	.byte	0x04, 0x2f
        /*0332*/ 	.short	(.L_137 - .L_136)
	.align		4
.L_136:
        /*0334*/ 	.word	index@(_Z5HFFMaPi)
        /*0338*/ 	.word	0x00000004


	//----- nvinfo : EIATTR_FRAME_SIZE
	.align		4
.L_137:
        /*033c*/ 	.byte	0x04, 0x11
        /*033e*/ 	.short	(.L_139 - .L_138)
	.align		4
.L_138:
        /*0340*/ 	.word	index@(_Z5HFFMaPi)
        /*0344*/ 	.word	0x00000000


	//----- nvinfo : EIATTR_REGCOUNT
	.align		4
.L_139:
        /*0348*/ 	.byte	0x04, 0x2f
        /*034a*/ 	.short	(.L_141 - .L_140)
	.align		4
.L_140:
        /*034c*/ 	.word	index@(_Z3RcpPi)
        /*0350*/ 	.word	0x00000004


	//----- nvinfo : EIATTR_FRAME_SIZE
	.align		4
.L_141:
        /*0354*/ 	.byte	0x04, 0x11
        /*0356*/ 	.short	(.L_143 - .L_142)
	.align		4
.L_142:
        /*0358*/ 	.word	index@(_Z3RcpPi)
        /*035c*/ 	.word	0x00000000


	//----- nvinfo : EIATTR_REGCOUNT
	.align		4
.L_143:
        /*0360*/ 	.byte	0x04, 0x2f
        /*0362*/ 	.short	(.L_145 - .L_144)
	.align		4
.L_144:
        /*0364*/ 	.word	index@(_Z7FastRcpPi)
        /*0368*/ 	.word	0x00000004


	//----- nvinfo : EIATTR_FRAME_SIZE
	.align		4
.L_145:
        /*036c*/ 	.byte	0x04, 0x11
        /*036e*/ 	.short	(.L_147 - .L_146)
	.align		4
.L_146:
        /*0370*/ 	.word	index@(_Z7FastRcpPi)
        /*0374*/ 	.word	0x00000000


	//----- nvinfo : EIATTR_REGCOUNT
	.align		4
.L_147:
        /*0378*/ 	.byte	0x04, 0x2f
        /*037a*/ 	.short	(.L_149 - .L_148)
	.align		4
.L_148:
        /*037c*/ 	.word	index@(_Z4DRcpPi)
        /*0380*/ 	.word	0x00000004


	//----- nvinfo : EIATTR_FRAME_SIZE
	.align		4
.L_149:
        /*0384*/ 	.byte	0x04, 0x11
        /*0386*/ 	.short	(.L_151 - .L_150)
	.align		4
.L_150:
        /*0388*/ 	.word	index@(_Z4DRcpPi)
        /*038c*/ 	.word	0x00000000


	//----- nvinfo : EIATTR_REGCOUNT
	.align		4
.L_151:
        /*0390*/ 	.byte	0x04, 0x2f
        /*0392*/ 	.short	(.L_153 - .L_152)
	.align		4
.L_152:
        /*0394*/ 	.word	index@(_Z4SqrtPi)
        /*0398*/ 	.word	0x00000004


	//----- nvinfo : EIATTR_FRAME_SIZE
	.align		4
.L_153:
        /*039c*/ 	.byte	0x04, 0x11
        /*039e*/ 	.short	(.L_155 - .L_154)
	.align		4
.L_154:
        /*03a0*/ 	.word	index@(_Z4SqrtPi)
        /*03a4*/ 	.word	0x00000000


	//----- nvinfo : EIATTR_REGCOUNT
	.align		4
.L_155:
        /*03a8*/ 	.byte	0x04, 0x2f
        /*03aa*/ 	.short	(.L_157 - .L_156)
	.align		4
.L_156:
        /*03ac*/ 	.word	index@(_Z8FastSqrtPi)
        /*03b0*/ 	.word	0x00000004


	//----- nvinfo : EIATTR_FRAME_SIZE
	.align		4
.L_157:
        /*03b4*/ 	.byte	0x04, 0x11
        /*03b6*/ 	.short	(.L_159 - .L_158)
	.align		4
.L_158:
        /*03b8*/ 	.word	index@(_Z8FastSqrtPi)
        /*03bc*/ 	.word	0x00000000


	//----- nvinfo : EIATTR_REGCOUNT
	.align		4
.L_159:
        /*03c0*/ 	.byte	0x04, 0x2f
        /*03c2*/ 	.short	(.L_161 - .L_160)
	.align		4
.L_160:
        /*03c4*/ 	.word	index@(_Z5DSqrtPi)
        /*03c8*/ 	.word	0x00000004


	//----- nvinfo : EIATTR_FRAME_SIZE
	.align		4
.L_161:
        /*03cc*/ 	.byte	0x04, 0x11
        /*03ce*/ 	.short	(.L_163 - .L_162)
	.align		4
.L_162:
        /*03d0*/ 	.word	index@(_Z5DSqrtPi)
        /*03d4*/ 	.word	0x00000000


	//----- nvinfo : EIATTR_REGCOUNT
	.align		4
.L_163:
        /*03d8*/ 	.byte	0x04, 0x2f
        /*03da*/ 	.short	(.L_165 - .L_164)
	.align		4
.L_164:
        /*03dc*/ 	.word	index@(_Z5RsqrtPi)
        /*03e0*/ 	.word	0x00000004


	//----- nvinfo : EIATTR_FRAME_SIZE
	.align		4
.L_165:
        /*03e4*/ 	.byte	0x04, 0x11
        /*03e6*/ 	.short	(.L_167 - .L_166)
	.align		4
.L_166:
        /*03e8*/ 	.word	index@(_Z5RsqrtPi)
        /*03ec*/ 	.word	0x00000000


	//----- nvinfo : EIATTR_REGCOUNT
	.align		4
.L_167:
        /*03f0*/ 	.byte	0x04, 0x2f
        /*03f2*/ 	.short	(.L_169 - .L_168)
	.align		4
.L_168:
        /*03f4*/ 	.word	index@(_Z10FastDRsqrtPi)
        /*03f8*/ 	.word	0x00000004


	//----- nvinfo : EIATTR_FRAME_SIZE
	.align		4
.L_169:
        /*03fc*/ 	.byte	0x04, 0x11
        /*03fe*/ 	.short	(.L_171 - .L_170)
	.align		4
.L_170:
        /*0400*/ 	.word	index@(_Z10FastDRsqrtPi)
        /*0404*/ 	.word	0x00000000


	//----- nvinfo : EIATTR_REGCOUNT
	.align		4
.L_171:
        /*0408*/ 	.byte	0x04, 0x2f
        /*040a*/ 	.short	(.L_173 - .L_172)
	.align		4
.L_172:
        /*040c*/ 	.word	index@(_Z3SinPi)
        /*0410*/ 	.word	0x00000004


	//----- nvinfo : EIATTR_FRAME_SIZE
	.align		4
.L_173:
        /*0414*/ 	.byte	0x04, 0x11
        /*0416*/ 	.short	(.L_175 - .L_174)
	.align		4
.L_174:
        /*0418*/ 	.word	index@(_Z3SinPi)
        /*041c*/ 	.word	0x00000000


	//----- nvinfo : EIATTR_REGCOUNT
	.align		4
.L_175:
        /*0420*/ 	.byte	0x04, 0x2f
        /*0422*/ 	.short	(.L_177 - .L_176)
	.align		4
.L_176:
        /*0424*/ 	.word	index@(_Z3Ex2Pi)
        /*0428*/ 	.word	0x00000004


	//----- nvinfo : EIATTR_FRAME_SIZE
	.align		4
.L_177:
        /*042c*/ 	.byte	0x04, 0x11
        /*042e*/ 	.short	(.L_179 - .L_178)
	.align		4
.L_178:
        /*0430*/ 	.word	index@(_Z3Ex2Pi)
        /*0434*/ 	.word	0x00000000


	//----- nvinfo : EIATTR_MIN_STACK_SIZE
	.align		4
.L_179:
        /*0438*/ 	.byte	0x04, 0x12
        /*043a*/ 	.short	(.L_181 - .L_180)
	.align		4
.L_180:
        /*043c*/ 	.word	index@(_Z3Ex2Pi)
        /*0440*/ 	.word	0x00000000


	//----- nvinfo : EIATTR_MIN_STACK_SIZE
	.align		4
.L_181:
        /*0444*/ 	.byte	0x04, 0x12
        /*0446*/ 	.short	(.L_183 - .L_182)
	.align		4
.L_182:
        /*0448*/ 	.word	index@(_Z3SinPi)
        /*044c*/ 	.word	0x00000000


	//----- nvinfo : EIATTR_MIN_STACK_SIZE
	.align		4
.L_183:
        /*0450*/ 	.byte	0x04, 0x12
        /*0452*/ 	.short	(.L_185 - .L_184)
	.align		4
.L_184:
        /*0454*/ 	.word	index@(_Z10FastDRsqrtPi)
        /*0458*/ 	.word	0x00000000


	//----- nvinfo : EIATTR_MIN_STACK_SIZE
	.align		4
.L_185:
        /*045c*/ 	.byte	0x04, 0x12
        /*045e*/ 	.short	(.L_187 - .L_186)
	.align		4
.L_186:
        /*0460*/ 	.word	index@(_Z5RsqrtPi)
        /*0464*/ 	.word	0x00000000


	//----- nvinfo : EIATTR_MIN_STACK_SIZE
	.align		4
.L_187:
        /*0468*/ 	.byte	0x04, 0x12
        /*046a*/ 	.short	(.L_189 - .L_188)
	.align		4
.L_188:
        /*046c*/ 	.word	index@(_Z5DSqrtPi)
        /*0470*/ 	.word	0x00000000


	//----- nvinfo : EIATTR_MIN_STACK_SIZE
	.align		4
.L_189:
        /*0474*/ 	.byte	0x04, 0x12
        /*0476*/ 	.short	(.L_191 - .L_190)
	.align		4
.L_190:
        /*0478*/ 	.word	index@(_Z8FastSqrtPi)
        /*047c*/ 	.word	0x00000000


	//----- nvinfo : EIATTR_MIN_STACK_SIZE
	.align		4
.L_191:
        /*0480*/ 	.byte	0x04, 0x12
        /*0482*/ 	.short	(.L_193 - .L_192)
	.align		4
.L_192:
        /*0484*/ 	.word	index@(_Z4SqrtPi)
        /*0488*/ 	.word	0x00000000


	//----- nvinfo : EIATTR_MIN_STACK_SIZE
	.align		4
.L_193:
        /*048c*/ 	.byte	0x04, 0x12
        /*048e*/ 	.short	(.L_195 - .L_194)
	.align		4
.L_194:
        /*0490*/ 	.word	index@(_Z4DRcpPi)
        /*0494*/ 	.word	0x00000000


	//----- nvinfo : EIATTR_MIN_STACK_SIZE
	.align		4
.L_195:
        /*0498*/ 	.byte	0x04, 0x12
        /*049a*/ 	.short	(.L_197 - .L_196)
	.align		4
.L_196:
        /*049c*/ 	.word	index@(_Z7FastRcpPi)
        /*04a0*/ 	.word	0x00000000


	//----- nvinfo : EIATTR_MIN_STACK_SIZE
	.align		4
.L_197:
        /*04a4*/ 	.byte	0x04, 0x12
        /*04a6*/ 	.short	(.L_199 - .L_198)
	.align		4
.L_198:
        /*04a8*/ 	.word	index@(_Z3RcpPi)
        /*04ac*/ 	.word	0x00000000


	//----- nvinfo : EIATTR_MIN_STACK_SIZE
	.align		4
.L_199:
        /*04b0*/ 	.byte	0x04, 0x12
        /*04b2*/ 	.short	(.L_201 - .L_200)
	.align		4
.L_200:
        /*04b4*/ 	.word	index@(_Z5HFFMaPi)
        /*04b8*/ 	.word	0x00000000


	//----- nvinfo : EIATTR_MIN_STACK_SIZE
	.align		4
.L_201:
        /*04bc*/ 	.byte	0x04, 0x12
        /*04be*/ 	.short	(.L_203 - .L_202)
	.align		4
.L_202:
        /*04c0*/ 	.word	index@(_Z5HFMulPi)
        /*04c4*/ 	.word	0x00000000


	//----- nvinfo : EIATTR_MIN_STACK_SIZE
	.align		4
.L_203:
        /*04c8*/ 	.byte	0x04, 0x12
        /*04ca*/ 	.short	(.L_205 - .L_204)
	.align		4
.L_204:
        /*04cc*/ 	.word	index@(_Z5HFAddPi)
        /*04d0*/ 	.word	0x00000000


	//----- nvinfo : EIATTR_MIN_STACK_SIZE
	.align		4
.L_205:
        /*04d4*/ 	.byte	0x04, 0x12
        /*04d6*/ 	.short	(.L_207 - .L_206)
	.align		4
.L_206:
        /*04d8*/ 	.word	index@(_Z5DFDivPi)
        /*04dc*/ 	.word	0x00000000


	//----- nvinfo : EIATTR_MIN_STACK_SIZE
	.align		4
.L_207:
        /*04e0*/ 	.byte	0x04, 0x12
        /*04e2*/ 	.short	(.L_209 - .L_208)
	.align		4
.L_208:
        /*04e4*/ 	.word	index@(_Z5DFFMAPi)
        /*04e8*/ 	.word	0x00000000


	//----- nvinfo : EIATTR_MIN_STACK_SIZE
	.align		4
.L_209:
        /*04ec*/ 	.byte	0x04, 0x12
        /*04ee*/ 	.short	(.L_211 - .L_210)
	.align		4
.L_210:
        /*04f0*/ 	.word	index@(_Z5DFMulPi)
        /*04f4*/ 	.word	0x00000000


	//----- nvinfo : EIATTR_MIN_STACK_SIZE
	.align		4
.L_211:
        /*04f8*/ 	.byte	0x04, 0x12
        /*04fa*/ 	.short	(.L_213 - .L_212)
	.align		4
.L_212:
        /*04fc*/ 	.word	index@(_Z5DFAddPi)
        /*0500*/ 	.word	0x00000000


	//----- nvinfo : EIATTR_MIN_STACK_SIZE
	.align		4
.L_213:
        /*0504*/ 	.byte	0x04, 0x12
        /*0506*/ 	.short	(.L_215 - .L_214)
	.align		4
.L_214:
        /*0508*/ 	.word	index@(_Z4FDivPi)
        /*050c*/ 	.word	0x00000000


	//----- nvinfo : EIATTR_MIN_STACK_SIZE
	.align		4
.L_215:
        /*0510*/ 	.byte	0x04, 0x12
        /*0512*/ 	.short	(.L_217 - .L_216)
	.align		4
.L_216:
        /*0514*/ 	.word	index@(_Z4FFMaPi)
        /*0518*/ 	.word	0x00000000


	//----- nvinfo : EIATTR_MIN_STACK_SIZE
	.align		4
.L_217:
        /*051c*/ 	.byte	0x04, 0x12
        /*051e*/ 	.short	(.L_219 - .L_218)
	.align		4
.L_218:
        /*0520*/ 	.word	index@(_Z4FMulPi)
        /*0524*/ 	.word	0x00000000


	//----- nvinfo : EIATTR_MIN_STACK_SIZE
	.align		4
.L_219:
        /*0528*/ 	.byte	0x04, 0x12
        /*052a*/ 	.short	(.L_221 - .L_220)
	.align		4
.L_220:
        /*052c*/ 	.word	index@(_Z4FAddPi)
        /*0530*/ 	.word	0x00000000


	//----- nvinfo : EIATTR_MIN_STACK_SIZE
	.align		4
.L_221:
        /*0534*/ 	.byte	0x04, 0x12
        /*0536*/ 	.short	(.L_223 - .L_222)
	.align		4
.L_222:
        /*0538*/ 	.word	index@(_Z4SetpPi)
        /*053c*/ 	.word	0x00000000


	//----- nvinfo : EIATTR_MIN_STACK_SIZE
	.align		4
.L_223:
        /*0540*/ 	.byte	0x04, 0x12
        /*0542*/ 	.short	(.L_225 - .L_224)
	.align		4
.L_224:
        /*0544*/ 	.word	index@(_Z5MAddcPi)
        /*0548*/ 	.word	0x00000000


	//----- nvinfo : EIATTR_MIN_STACK_SIZE
	.align		4
.L_225:
        /*054c*/ 	.byte	0x04, 0x12
        /*054e*/ 	.short	(.L_227 - .L_226)
	.align		4
.L_226:
        /*0550*/ 	.word	index@(_Z4CnotPi)
        /*0554*/ 	.word	0x00000000


	//----- nvinfo : EIATTR_MIN_STACK_SIZE
	.align		4
.L_227:
        /*0558*/ 	.byte	0x04, 0x12
        /*055a*/ 	.short	(.L_229 - .L_228)
	.align		4
.L_228:
        /*055c*/ 	.word	index@(_Z3AndPi)
        /*0560*/ 	.word	0x00000000


	//----- nvinfo : EIATTR_MIN_STACK_SIZE
	.align		4
.L_229:
        /*0564*/ 	.byte	0x04, 0x12
        /*0566*/ 	.short	(.L_231 - .L_230)
	.align		4
.L_230:
        /*0568*/ 	.word	index@(_Z3BfePi)
        /*056c*/ 	.word	0x00000000


	//----- nvinfo : EIATTR_MIN_STACK_SIZE
	.align		4
.L_231:
        /*0570*/ 	.byte	0x04, 0x12
        /*0572*/ 	.short	(.L_233 - .L_232)
	.align		4
.L_232:
        /*0574*/ 	.word	index@(_Z4BrevPi)
        /*0578*/ 	.word	0x00000000


	//----- nvinfo : EIATTR_MIN_STACK_SIZE
	.align		4
.L_233:
        /*057c*/ 	.byte	0x04, 0x12
        /*057e*/ 	.short	(.L_235 - .L_234)
	.align		4
.L_234:
        /*0580*/ 	.word	index@(_Z5BfindPi)
        /*0584*/ 	.word	0x00000000


	//----- nvinfo : EIATTR_MIN_STACK_SIZE
	.align		4
.L_235:
        /*0588*/ 	.byte	0x04, 0x12
        /*058a*/ 	.short	(.L_237 - .L_236)
	.align		4
.L_236:
        /*058c*/ 	.word	index@(_Z3ClzPi)
        /*0590*/ 	.word	0x00000000


	//----- nvinfo : EIATTR_MIN_STACK_SIZE
	.align		4
.L_237:
        /*0594*/ 	.byte	0x04, 0x12
        /*0596*/ 	.short	(.L_239 - .L_238)
	.align		4
.L_238:
        /*0598*/ 	.word	index@(_Z3SadPi)
        /*059c*/ 	.word	0x00000000


	//----- nvinfo : EIATTR_MIN_STACK_SIZE
	.align		4
.L_239:
        /*05a0*/ 	.byte	0x04, 0x12
        /*05a2*/ 	.short	(.L_241 - .L_240)
	.align		4
.L_240:
        /*05a4*/ 	.word	index@(_Z4PopcPi)
        /*05a8*/ 	.word	0x00000000


	//----- nvinfo : EIATTR_MIN_STACK_SIZE
	.align		4
.L_241:
        /*05ac*/ 	.byte	0x04, 0x12
        /*05ae*/ 	.short	(.L_243 - .L_242)
	.align		4
.L_242:
        /*05b0*/ 	.word	index@(_Z7Mul24HiPi)
        /*05b4*/ 	.word	0x00000000


	//----- nvinfo : EIATTR_MIN_STACK_SIZE
	.align		4
.L_243:
        /*05b8*/ 	.byte	0x04, 0x12
        /*05ba*/ 	.short	(.L_245 - .L_244)
	.align		4
.L_244:
        /*05bc*/ 	.word	index@(_Z7Mul24LoPi)
        /*05c0*/ 	.word	0x00000000


	//----- nvinfo : EIATTR_MIN_STACK_SIZE
	.align		4
.L_245:
        /*05c4*/ 	.byte	0x04, 0x12
        /*05c6*/ 	.short	(.L_247 - .L_246)
	.align		4
.L_246:
        /*05c8*/ 	.word	index@(_Z4RemUPi)
        /*05cc*/ 	.word	0x00000000


	//----- nvinfo : EIATTR_MIN_STACK_SIZE
	.align		4
.L_247:
        /*05d0*/ 	.byte	0x04, 0x12
        /*05d2*/ 	.short	(.L_249 - .L_248)
	.align		4
.L_248:
        /*05d4*/ 	.word	index@(_Z3RemPi)
        /*05d8*/ 	.word	0x00000000


	//----- nvinfo : EIATTR_MIN_STACK_SIZE
	.align		4
.L_249:
        /*05dc*/ 	.byte	0x04, 0x12
        /*05de*/ 	.short	(.L_251 - .L_250)
	.align		4
.L_250:
        /*05e0*/ 	.word	index@(_Z4DivUPi)
        /*05e4*/ 	.word	0x00000000


	//----- nvinfo : EIATTR_MIN_STACK_SIZE
	.align		4
.L_251:
        /*05e8*/ 	.byte	0x04, 0x12
        /*05ea*/ 	.short	(.L_253 - .L_252)
	.align		4
.L_252:
        /*05ec*/ 	.word	index@(_Z3DivPi)
        /*05f0*/ 	.word	0x00000000


	//----- nvinfo : EIATTR_MIN_STACK_SIZE
	.align		4
.L_253:
        /*05f4*/ 	.byte	0x04, 0x12
        /*05f6*/ 	.short	(.L_255 - .L_254)
	.align		4
.L_254:
        /*05f8*/ 	.word	index@(_Z3MulPi)
        /*05fc*/ 	.word	0x00000000


	//----- nvinfo : EIATTR_MIN_STACK_SIZE
	.align		4
.L_255:
        /*0600*/ 	.byte	0x04, 0x12
        /*0602*/ 	.short	(.L_257 - .L_256)
	.align		4
.L_256:
        /*0604*/ 	.word	index@(_Z3AddPi)
        /*0608*/ 	.word	0x00000000


	//----- nvinfo : EIATTR_MIN_STACK_SIZE
	.align		4
.L_257:
        /*060c*/ 	.byte	0x04, 0x12
        /*060e*/ 	.short	(.L_259 - .L_258)
	.align		4
.L_258:
        /*0610*/ 	.word	index@(_Z3CvtPi)
        /*0614*/ 	.word	0x00000000


	//----- nvinfo : EIATTR_MIN_STACK_SIZE
	.align		4
.L_259:
        /*0618*/ 	.byte	0x04, 0x12
        /*061a*/ 	.short	(.L_261 - .L_260)
	.align		4
.L_260:
        /*061c*/ 	.word	index@(_Z3MovPi)
        /*0620*/ 	.word	0x00000000


	//----- nvinfo : EIATTR_MIN_STACK_SIZE
	.align		4
.L_261:
        /*0624*/ 	.byte	0x04, 0x12
        /*0626*/ 	.short	(.L_263 - .L_262)
	.align		4
.L_262:
        /*0628*/ 	.word	index@(_Z7MovSpecPi)
        /*062c*/ 	.word	0x00000000


	//----- nvinfo : EIATTR_MIN_STACK_SIZE
	.align		4
.L_263:
        /*0630*/ 	.byte	0x04, 0x12
        /*0632*/ 	.short	(.L_265 - .L_264)
	.align		4
.L_264:
        /*0634*/ 	.word	index@(_Z7BarSyncPi)
        /*0638*/ 	.word	0x00000000


	//----- nvinfo : EIATTR_MIN_STACK_SIZE
	.align		4
.L_265:
        /*063c*/ 	.byte	0x04, 0x12
        /*063e*/ 	.short	(.L_267 - .L_266)
	.align		4
.L_266:
        /*0640*/ 	.word	index@(_Z3NopPi)
        /*0644*/ 	.word	0x00000000


	//----- nvinfo : EIATTR_MIN_STACK_SIZE
	.align		4
.L_267:
        /*0648*/ 	.byte	0x04, 0x12
        /*064a*/ 	.short	(.L_269 - .L_268)
	.align		4
.L_268:
        /*064c*/ 	.word	index@(_Z4OvhdPi)
        /*0650*/ 	.word	0x00000000
.L_269:


//--------------------- .nv.compat                --------------------------
	.section	.nv.compat,"",@"SHT_CUDA_COMPAT_INFO"
	.align	4
        /*0000*/ 	.byte	0x02, 0x09, 0x00, 0x00, 0x02, 0x02, 0x01, 0x00, 0x02, 0x05, 0x05, 0x00, 0x03, 0x07, 0x01, 0x01
        /*0010*/ 	.byte	0x02, 0x03, 0x00, 0x00, 0x02, 0x06, 0x01, 0x00, 0x04, 0x0b, 0x08, 0x00, 0x09, 0x00, 0x00, 0x00
        /*0020*/ 	.byte	0x00, 0x00, 0x00, 0x00


//--------------------- .nv.info._Z3Ex2Pi         --------------------------
	.section	.nv.info._Z3Ex2Pi,"",@"SHT_CUDA_INFO"
	.sectionflags	@""
	.align	4


	//----- nvinfo : EIATTR_CUDA_API_VERSION
	.align		4
        /*0000*/ 	.byte	0x04, 0x37
        /*0002*/ 	.short	(.L_271 - .L_270)
.L_270:
        /*0004*/ 	.word	0x00000082


	//----- nvinfo : EIATTR_KPARAM_INFO
	.align		4
.L_271:
        /*0008*/ 	.byte	0x04, 0x17
        /*000a*/ 	.short	(.L_273 - .L_272)
.L_272:
        /*000c*/ 	.word	0x00000000
        /*0010*/ 	.short	0x0000
        /*0012*/ 	.short	0x0000
        /*0014*/ 	.byte	0x00, 0xf5, 0x21, 0x00


	//----- nvinfo : EIATTR_SPARSE_MMA_MASK
	.align		4
.L_273:
        /*0018*/ 	.byte	0x03, 0x50
        /*001a*/ 	.short	0x0000


	//----- nvinfo : EIATTR_MAXREG_COUNT
	.align		4
        /*001c*/ 	.byte	0x03, 0x1b
        /*001e*/ 	.short	0x00ff


	//----- nvinfo : EIATTR_MERCURY_ISA_VERSION
	.align		4
        /*0020*/ 	.byte	0x03, 0x5f
        /*0022*/ 	.short	0x0101


	//----- nvinfo : EIATTR_VRC_CTA_INIT_COUNT
	.align		4
        /*0024*/ 	.byte	0x02, 0x4a
	.zero		1
	.zero		1


	//----- nvinfo : EIATTR_EXIT_INSTR_OFFSETS
	.align		4
        /*0028*/ 	.byte	0x04, 0x1c
        /*002a*/ 	.short	(.L_275 - .L_274)


	//   ....[0]....
.L_274:
        /*002c*/ 	.word	0x00000010


	//----- nvinfo : EIATTR_CBANK_PARAM_SIZE
	.align		4
.L_275:
        /*0030*/ 	.byte	0x03, 0x19
        /*0032*/ 	.short	0x0008


	//----- nvinfo : EIATTR_PARAM_CBANK
	.align		4
        /*0034*/ 	.byte	0x04, 0x0a
        /*0036*/ 	.short	(.L_277 - .L_276)
	.align		4
.L_276:
        /*0038*/ 	.word	index@(.nv.constant0._Z3Ex2Pi)
        /*003c*/ 	.short	0x0380
        /*003e*/ 	.short	0x0008


	//----- nvinfo : EIATTR_SW_WAR
	.align		4
.L_277:
        /*0040*/ 	.byte	0x04, 0x36
        /*0042*/ 	.short	(.L_279 - .L_278)
.L_278:
        /*0044*/ 	.word	0x00000008
.L_279:


//--------------------- .nv.info._Z3SinPi         --------------------------
	.section	.nv.info._Z3SinPi,"",@"SHT_CUDA_INFO"
	.sectionflags	@""
	.align	4


	//----- nvinfo : EIATTR_CUDA_API_VERSION
	.align		4
        /*0000*/ 	.byte	0x04, 0x37
        /*0002*/ 	.short	(.L_281 - .L_280)
.L_280:
        /*0004*/ 	.word	0x00000082


	//----- nvinfo : EIATTR_KPARAM_INFO
	.align		4
.L_281:
        /*0008*/ 	.byte	0x04, 0x17
        /*000a*/ 	.short	(.L_283 - .L_282)
.L_282:
        /*000c*/ 	.word	0x00000000
        /*0010*/ 	.short	0x0000
        /*0012*/ 	.short	0x0000
        /*0014*/ 	.byte	0x00, 0xf5, 0x21, 0x00


	//----- nvinfo : EIATTR_SPARSE_MMA_MASK
	.align		4
.L_283:
        /*0018*/ 	.byte	0x03, 0x50
        /*001a*/ 	.short	0x0000


	//----- nvinfo : EIATTR_MAXREG_COUNT
	.align		4
        /*001c*/ 	.byte	0x03, 0x1b
        /*001e*/ 	.short	0x00ff


	//----- nvinfo : EIATTR_MERCURY_ISA_VERSION
	.align		4
        /*0020*/ 	.byte	0x03, 0x5f
        /*0022*/ 	.short	0x0101


	//----- nvinfo : EIATTR_VRC_CTA_INIT_COUNT
	.align		4
        /*0024*/ 	.byte	0x02, 0x4a
	.zero		1
	.zero		1


	//----- nvinfo : EIATTR_EXIT_INSTR_OFFSETS
	.align		4
        /*0028*/ 	.byte	0x04, 0x1c
        /*002a*/ 	.short	(.L_285 - .L_284)


	//   ....[0]....
.L_284:
        /*002c*/ 	.word	0x00000010


	//----- nvinfo : EIATTR_CBANK_PARAM_SIZE
	.align		4
.L_285:
        /*0030*/ 	.byte	0x03, 0x19
        /*0032*/ 	.short	0x0008


	//----- nvinfo : EIATTR_PARAM_CBANK
	.align		4
        /*0034*/ 	.byte	0x04, 0x0a
        /*0036*/ 	.short	(.L_287 - .L_286)
	.align		4
.L_286:
        /*0038*/ 	.word	index@(.nv.constant0._Z3SinPi)
        /*003c*/ 	.short	0x0380
        /*003e*/ 	.short	0x0008


	//----- nvinfo : EIATTR_SW_WAR
	.align		4
.L_287:
        /*0040*/ 	.byte	0x04, 0x36
        /*0042*/ 	.short	(.L_289 - .L_288)
.L_288:
        /*0044*/ 	.word	0x00000008
.L_289:


//--------------------- .nv.info._Z10FastDRsqrtPi --------------------------
	.section	.nv.info._Z10FastDRsqrtPi,"",@"SHT_CUDA_INFO"
	.sectionflags	@""
	.align	4


	//----- nvinfo : EIATTR_CUDA_API_VERSION
	.align		4
        /*0000*/ 	.byte	0x04, 0x37
        /*0002*/ 	.short	(.L_291 - .L_290)
.L_290:
        /*0004*/ 	.word	0x00000082


	//----- nvinfo : EIATTR_KPARAM_INFO
	.align		4
.L_291:
        /*0008*/ 	.byte	0x04, 0x17
        /*000a*/ 	.short	(.L_293 - .L_292)
.L_292:
        /*000c*/ 	.word	0x00000000
        /*0010*/ 	.short	0x0000
        /*0012*/ 	.short	0x0000
        /*0014*/ 	.byte	0x00, 0xf5, 0x21, 0x00


	//----- nvinfo : EIATTR_SPARSE_MMA_MASK
	.align		4
.L_293:
        /*0018*/ 	.byte	0x03, 0x50
        /*001a*/ 	.short	0x0000


	//----- nvinfo : EIATTR_MAXREG_COUNT
	.align		4
        /*001c*/ 	.byte	0x03, 0x1b
        /*001e*/ 	.short	0x00ff


	//----- nvinfo : EIATTR_MERCURY_ISA_VERSION
	.align		4
        /*0020*/ 	.byte	0x03, 0x5f
        /*0022*/ 	.short	0x0101


	//----- nvinfo : EIATTR_VRC_CTA_INIT_COUNT
	.align		4
        /*0024*/ 	.byte	0x02, 0x4a
	.zero		1
	.zero		1


	//----- nvinfo : EIATTR_EXIT_INSTR_OFFSETS
	.align		4
        /*0028*/ 	.byte	0x04, 0x1c
        /*002a*/ 	.short	(.L_295 - .L_294)


	//   ....[0]....
.L_294:
        /*002c*/ 	.word	0x00000010


	//----- nvinfo : EIATTR_CBANK_PARAM_SIZE
	.align		4
.L_295:
        /*0030*/ 	.byte	0x03, 0x19
        /*0032*/ 	.short	0x0008


	//----- nvinfo : EIATTR_PARAM_CBANK
	.align		4
        /*0034*/ 	.byte	0x04, 0x0a
        /*0036*/ 	.short	(.L_297 - .L_296)
	.align		4
.L_296:
        /*0038*/ 	.word	index@(.nv.constant0._Z10FastDRsqrtPi)
        /*003c*/ 	.short	0x0380
        /*003e*/ 	.short	0x0008


	//----- nvinfo : EIATTR_SW_WAR
	.align		4
.L_297:
        /*0040*/ 	.byte	0x04, 0x36
        /*0042*/ 	.short	(.L_299 - .L_298)
.L_298:
        /*0044*/ 	.word	0x00000008
.L_299:


//--------------------- .nv.info._Z5RsqrtPi       --------------------------
	.section	.nv.info._Z5RsqrtPi,"",@"SHT_CUDA_INFO"
	.sectionflags	@""
	.align	4


	//----- nvinfo : EIATTR_CUDA_API_VERSION
	.align		4
        /*0000*/ 	.byte	0x04, 0x37
        /*0002*/ 	.short	(.L_301 - .L_300)
.L_300:
        /*0004*/ 	.word	0x00000082


	//----- nvinfo : EIATTR_KPARAM_INFO
	.align		4
.L_301:
        /*0008*/ 	.byte	0x04, 0x17
        /*000a*/ 	.short	(.L_303 - .L_302)
.L_302:
        /*000c*/ 	.word	0x00000000
        /*0010*/ 	.short	0x0000
        /*0012*/ 	.short	0x0000
        /*0014*/ 	.byte	0x00, 0xf5, 0x21, 0x00


	//----- nvinfo : EIATTR_SPARSE_MMA_MASK
	.align		4
.L_303:
        /*0018*/ 	.byte	0x03, 0x50
        /*001a*/ 	.short	0x0000


	//----- nvinfo : EIATTR_MAXREG_COUNT
	.align		4
        /*001c*/ 	.byte	0x03, 0x1b
        /*001e*/ 	.short	0x00ff


	//----- nvinfo : EIATTR_MERCURY_ISA_VERSION
	.align		4
        /*0020*/ 	.byte	0x03, 0x5f
        /*0022*/ 	.short	0x0101


	//----- nvinfo : EIATTR_VRC_CTA_INIT_COUNT
	.align		4
        /*0024*/ 	.byte	0x02, 0x4a
	.zero		1
	.zero		1


	//----- nvinfo : EIATTR_EXIT_INSTR_OFFSETS
	.align		4
        /*0028*/ 	.byte	0x04, 0x1c
        /*002a*/ 	.short	(.L_305 - .L_304)


	//   ....[0]....
.L_304:
        /*002c*/ 	.word	0x00000010


	//----- nvinfo : EIATTR_CBANK_PARAM_SIZE
	.align		4
.L_305:
        /*0030*/ 	.byte	0x03, 0x19
        /*0032*/ 	.short	0x0008


	//----- nvinfo : EIATTR_PARAM_CBANK
	.align		4
        /*0034*/ 	.byte	0x04, 0x0a
        /*0036*/ 	.short	(.L_307 - .L_306)
	.align		4
.L_306:
        /*0038*/ 	.word	index@(.nv.constant0._Z5RsqrtPi)
        /*003c*/ 	.short	0x0380
        /*003e*/ 	.short	0x0008


	//----- nvinfo : EIATTR_SW_WAR
	.align		4
.L_307:
        /*0040*/ 	.byte	0x04, 0x36
        /*0042*/ 	.short	(.L_309 - .L_308)
.L_308:
        /*0044*/ 	.word	0x00000008
.L_309:


//--------------------- .nv.info._Z5DSqrtPi       --------------------------
	.section	.nv.info._Z5DSqrtPi,"",@"SHT_CUDA_INFO"
	.sectionflags	@""
	.align	4


	//----- nvinfo : EIATTR_CUDA_API_VERSION
	.align		4
        /*0000*/ 	.byte	0x04, 0x37
        /*0002*/ 	.short	(.L_311 - .L_310)
.L_310:
        /*0004*/ 	.word	0x00000082


	//----- nvinfo : EIATTR_KPARAM_INFO
	.align		4
.L_311:
        /*0008*/ 	.byte	0x04, 0x17
        /*000a*/ 	.short	(.L_313 - .L_312)
.L_312:
        /*000c*/ 	.word	0x00000000
        /*0010*/ 	.short	0x0000
        /*0012*/ 	.short	0x0000
        /*0014*/ 	.byte	0x00, 0xf5, 0x21, 0x00


	//----- nvinfo : EIATTR_SPARSE_MMA_MASK
	.align		4
.L_313:
        /*0018*/ 	.byte	0x03, 0x50
        /*001a*/ 	.short	0x0000


	//----- nvinfo : EIATTR_MAXREG_COUNT
	.align		4
        /*001c*/ 	.byte	0x03, 0x1b
        /*001e*/ 	.short	0x00ff


	//----- nvinfo : EIATTR_MERCURY_ISA_VERSION
	.align		4
        /*0020*/ 	.byte	0x03, 0x5f
        /*0022*/ 	.short	0x0101


	//----- nvinfo : EIATTR_VRC_CTA_INIT_COUNT
	.align		4
        /*0024*/ 	.byte	0x02, 0x4a
	.zero		1
	.zero		1


	//----- nvinfo : EIATTR_EXIT_INSTR_OFFSETS
	.align		4
        /*0028*/ 	.byte	0x04, 0x1c
        /*002a*/ 	.short	(.L_315 - .L_314)


	//   ....[0]....
.L_314:
        /*002c*/ 	.word	0x00000010


	//----- nvinfo : EIATTR_CBANK_PARAM_SIZE
	.align		4
.L_315:
        /*0030*/ 	.byte	0x03, 0x19
        /*0032*/ 	.short	0x0008


	//----- nvinfo : EIATTR_PARAM_CBANK
	.align		4
        /*0034*/ 	.byte	0x04, 0x0a
        /*0036*/ 	.short	(.L_317 - .L_316)
	.align		4
.L_316:
        /*0038*/ 	.word	index@(.nv.constant0._Z5DSqrtPi)
        /*003c*/ 	.short	0x0380
        /*003e*/ 	.short	0x0008


	//----- nvinfo : EIATTR_SW_WAR
	.align		4
.L_317:
        /*0040*/ 	.byte	0x04, 0x36
        /*0042*/ 	.short	(.L_319 - .L_318)
.L_318:
        /*0044*/ 	.word	0x00000008
.L_319:


//--------------------- .nv.info._Z8FastSqrtPi    --------------------------
	.section	.nv.info._Z8FastSqrtPi,"",@"SHT_CUDA_INFO"
	.sectionflags	@""
	.align	4


	//----- nvinfo : EIATTR_CUDA_API_VERSION
	.align		4
        /*0000*/ 	.byte	0x04, 0x37
        /*0002*/ 	.short	(.L_321 - .L_320)
.L_320:
        /*0004*/ 	.word	0x00000082


	//----- nvinfo : EIATTR_KPARAM_INFO
	.align		4
.L_321:
        /*0008*/ 	.byte	0x04, 0x17
        /*000a*/ 	.short	(.L_323 - .L_322)
.L_322:
        /*000c*/ 	.word	0x00000000
        /*0010*/ 	.short	0x0000
        /*0012*/ 	.short	0x0000
        /*0014*/ 	.byte	0x00, 0xf5, 0x21, 0x00


	//----- nvinfo : EIATTR_SPARSE_MMA_MASK
	.align		4
.L_323:
        /*0018*/ 	.byte	0x03, 0x50
        /*001a*/ 	.short	0x0000


	//----- nvinfo : EIATTR_MAXREG_COUNT
	.align		4
        /*001c*/ 	.byte	0x03, 0x1b
        /*001e*/ 	.short	0x00ff


	//----- nvinfo : EIATTR_MERCURY_ISA_VERSION
	.align		4
        /*0020*/ 	.byte	0x03, 0x5f
        /*0022*/ 	.short	0x0101


	//----- nvinfo : EIATTR_VRC_CTA_INIT_COUNT
	.align		4
        /*0024*/ 	.byte	0x02, 0x4a
	.zero		1
	.zero		1


	//----- nvinfo : EIATTR_EXIT_INSTR_OFFSETS
	.align		4
        /*0028*/ 	.byte	0x04, 0x1c
        /*002a*/ 	.short	(.L_325 - .L_324)


	//   ....[0]....
.L_324:
        /*002c*/ 	.word	0x00000010


	//----- nvinfo : EIATTR_CBANK_PARAM_SIZE
	.align		4
.L_325:
        /*0030*/ 	.byte	0x03, 0x19
        /*0032*/ 	.short	0x0008


	//----- nvinfo : EIATTR_PARAM_CBANK
	.align		4
        /*0034*/ 	.byte	0x04, 0x0a
        /*0036*/ 	.short	(.L_327 - .L_326)
	.align		4
.L_326:
        /*0038*/ 	.word	index@(.nv.constant0._Z8FastSqrtPi)
        /*003c*/ 	.short	0x0380
        /*003e*/ 	.short	0x0008


	//----- nvinfo : EIATTR_SW_WAR
	.align		4
.L_327:
        /*0040*/ 	.byte	0x04, 0x36
        /*0042*/ 	.short	(.L_329 - .L_328)
.L_328:
        /*0044*/ 	.word	0x00000008
.L_329:


//--------------------- .nv.info._Z4SqrtPi        --------------------------
	.section	.nv.info._Z4SqrtPi,"",@"SHT_CUDA_INFO"
	.sectionflags	@""
	.align	4


	//----- nvinfo : EIATTR_CUDA_API_VERSION
	.align		4
        /*0000*/ 	.byte	0x04, 0x37
        /*0002*/ 	.short	(.L_331 - .L_330)
.L_330:
        /*0004*/ 	.word	0x00000082


	//----- nvinfo : EIATTR_KPARAM_INFO
	.align		4
.L_331:
        /*0008*/ 	.byte	0x04, 0x17
        /*000a*/ 	.short	(.L_333 - .L_332)
.L_332:
        /*000c*/ 	.word	0x00000000
        /*0010*/ 	.short	0x0000
        /*0012*/ 	.short	0x0000
        /*0014*/ 	.byte	0x00, 0xf5, 0x21, 0x00


	//----- nvinfo : EIATTR_SPARSE_MMA_MASK
	.align		4
.L_333:
        /*0018*/ 	.byte	0x03, 0x50
        /*001a*/ 	.short	0x0000


	//----- nvinfo : EIATTR_MAXREG_COUNT
	.align		4
        /*001c*/ 	.byte	0x03, 0x1b
        /*001e*/ 	.short	0x00ff


	//----- nvinfo : EIATTR_MERCURY_ISA_VERSION
	.align		4
        /*0020*/ 	.byte	0x03, 0x5f
        /*0022*/ 	.short	0x0101


	//----- nvinfo : EIATTR_VRC_CTA_INIT_COUNT
	.align		4
        /*0024*/ 	.byte	0x02, 0x4a
	.zero		1
	.zero		1


	//----- nvinfo : EIATTR_EXIT_INSTR_OFFSETS
	.align		4
        /*0028*/ 	.byte	0x04, 0x1c
        /*002a*/ 	.short	(.L_335 - .L_334)


	//   ....[0]....
.L_334:
        /*002c*/ 	.word	0x00000010


	//----- nvinfo : EIATTR_CBANK_PARAM_SIZE
	.align		4
.L_335:
        /*0030*/ 	.byte	0x03, 0x19
        /*0032*/ 	.short	0x0008


	//----- nvinfo : EIATTR_PARAM_CBANK
	.align		4
        /*0034*/ 	.byte	0x04, 0x0a
        /*0036*/ 	.short	(.L_337 - .L_336)
	.align		4
.L_336:
        /*0038*/ 	.word	index@(.nv.constant0._Z4SqrtPi)
        /*003c*/ 	.short	0x0380
        /*003e*/ 	.short	0x0008


	//----- nvinfo : EIATTR_SW_WAR
	.align		4
.L_337:
        /*0040*/ 	.byte	0x04, 0x36
        /*0042*/ 	.short	(.L_339 - .L_338)
.L_338:
        /*0044*/ 	.word	0x00000008
.L_339:


//--------------------- .nv.info._Z4DRcpPi        --------------------------
	.section	.nv.info._Z4DRcpPi,"",@"SHT_CUDA_INFO"
	.sectionflags	@""
	.align	4


	//----- nvinfo : EIATTR_CUDA_API_VERSION
	.align		4
        /*0000*/ 	.byte	0x04, 0x37
        /*0002*/ 	.short	(.L_341 - .L_340)
.L_340:
        /*0004*/ 	.word	0x00000082


	//----- nvinfo : EIATTR_KPARAM_INFO
	.align		4
.L_341:
        /*0008*/ 	.byte	0x04, 0x17
        /*000a*/ 	.short	(.L_343 - .L_342)
.L_342:
        /*000c*/ 	.word	0x00000000
        /*0010*/ 	.short	0x0000
        /*0012*/ 	.short	0x0000
        /*0014*/ 	.byte	0x00, 0xf5, 0x21, 0x00


	//----- nvinfo : EIATTR_SPARSE_MMA_MASK
	.align		4
.L_343:
        /*0018*/ 	.byte	0x03, 0x50
        /*001a*/ 	.short	0x0000


	//----- nvinfo : EIATTR_MAXREG_COUNT
	.align		4
        /*001c*/ 	.byte	0x03, 0x1b
        /*001e*/ 	.short	0x00ff


	//----- nvinfo : EIATTR_MERCURY_ISA_VERSION
	.align		4
        /*0020*/ 	.byte	0x03, 0x5f
        /*0022*/ 	.short	0x0101


	//----- nvinfo : EIATTR_VRC_CTA_INIT_COUNT
	.align		4
        /*0024*/ 	.byte	0x02, 0x4a
	.zero		1
	.zero		1


	//----- nvinfo : EIATTR_EXIT_INSTR_OFFSETS
	.align		4
        /*0028*/ 	.byte	0x04, 0x1c
        /*002a*/ 	.short	(.L_345 - .L_344)


	//   ....[0]....
.L_344:
        /*002c*/ 	.word	0x00000010


	//----- nvinfo : EIATTR_CBANK_PARAM_SIZE
	.align		4
.L_345:
        /*0030*/ 	.byte	0x03, 0x19
        /*0032*/ 	.short	0x0008


	//----- nvinfo : EIATTR_PARAM_CBANK
	.align		4
        /*0034*/ 	.byte	0x04, 0x0a
        /*0036*/ 	.short	(.L_347 - .L_346)
	.align		4
.L_346:
        /*0038*/ 	.word	index@(.nv.constant0._Z4DRcpPi)
        /*003c*/ 	.short	0x0380
        /*003e*/ 	.short	0x0008


	//----- nvinfo : EIATTR_SW_WAR
	.align		4
.L_347:
        /*0040*/ 	.byte	0x04, 0x36
        /*0042*/ 	.short	(.L_349 - .L_348)
.L_348:
        /*0044*/ 	.word	0x00000008
.L_349:


//--------------------- .nv.info._Z7FastRcpPi     --------------------------
	.section	.nv.info._Z7FastRcpPi,"",@"SHT_CUDA_INFO"
	.sectionflags	@""
	.align	4


	//----- nvinfo : EIATTR_CUDA_API_VERSION
	.align		4
        /*0000*/ 	.byte	0x04, 0x37
        /*0002*/ 	.short	(.L_351 - .L_350)
.L_350:
        /*0004*/ 	.word	0x00000082


	//----- nvinfo : EIATTR_KPARAM_INFO
	.align		4
.L_351:
        /*0008*/ 	.byte	0x04, 0x17
        /*000a*/ 	.short	(.L_353 - .L_352)
.L_352:
        /*000c*/ 	.word	0x00000000
        /*0010*/ 	.short	0x0000
        /*0012*/ 	.short	0x0000
        /*0014*/ 	.byte	0x00, 0xf5, 0x21, 0x00


	//----- nvinfo : EIATTR_SPARSE_MMA_MASK
	.align		4
.L_353:
        /*0018*/ 	.byte	0x03, 0x50
        /*001a*/ 	.short	0x0000


	//----- nvinfo : EIATTR_MAXREG_COUNT
	.align		4
        /*001c*/ 	.byte	0x03, 0x1b
        /*001e*/ 	.short	0x00ff


	//----- nvinfo : EIATTR_MERCURY_ISA_VERSION
	.align		4
        /*0020*/ 	.byte	0x03, 0x5f
        /*0022*/ 	.short	0x0101


	//----- nvinfo : EIATTR_VRC_CTA_INIT_COUNT
	.align		4
        /*0024*/ 	.byte	0x02, 0x4a
	.zero		1
	.zero		1


	//----- nvinfo : EIATTR_EXIT_INSTR_OFFSETS
	.align		4
        /*0028*/ 	.byte	0x04, 0x1c
        /*002a*/ 	.short	(.L_355 - .L_354)


	//   ....[0]....
.L_354:
        /*002c*/ 	.word	0x00000010


	//----- nvinfo : EIATTR_CBANK_PARAM_SIZE
	.align		4
.L_355:
        /*0030*/ 	.byte	0x03, 0x19
        /*0032*/ 	.short	0x0008


	//----- nvinfo : EIATTR_PARAM_CBANK
	.align		4
        /*0034*/ 	.byte	0x04, 0x0a
        /*0036*/ 	.short	(.L_357 - .L_356)
	.align		4
.L_356:
        /*0038*/ 	.word	index@(.nv.constant0._Z7FastRcpPi)
        /*003c*/ 	.short	0x0380
        /*003e*/ 	.short	0x0008


	//----- nvinfo : EIATTR_SW_WAR
	.align		4
.L_357:
        /*0040*/ 	.byte	0x04, 0x36
        /*0042*/ 	.short	(.L_359 - .L_358)
.L_358:
        /*0044*/ 	.word	0x00000008
.L_359:


//--------------------- .nv.info._Z3RcpPi         --------------------------
	.section	.nv.info._Z3RcpPi,"",@"SHT_CUDA_INFO"
	.sectionflags	@""
	.align	4


	//----- nvinfo : EIATTR_CUDA_API_VERSION
	.align		4
        /*0000*/ 	.byte	0x04, 0x37
        /*0002*/ 	.short	(.L_361 - .L_360)
.L_360:
        /*0004*/ 	.word	0x00000082


	//----- nvinfo : EIATTR_KPARAM_INFO
	.align		4
.L_361:
        /*0008*/ 	.byte	0x04, 0x17
        /*000a*/ 	.short	(.L_363 - .L_362)
.L_362:
        /*000c*/ 	.word	0x00000000
        /*0010*/ 	.short	0x0000
        /*0012*/ 	.short	0x0000
        /*0014*/ 	.byte	0x00, 0xf5, 0x21, 0x00


	//----- nvinfo : EIATTR_SPARSE_MMA_MASK
	.align		4
.L_363:
        /*0018*/ 	.byte	0x03, 0x50
        /*001a*/ 	.short	0x0000


	//----- nvinfo : EIATTR_MAXREG_COUNT
	.align		4
        /*001c*/ 	.byte	0x03, 0x1b
        /*001e*/ 	.short	0x00ff


	//----- nvinfo : EIATTR_MERCURY_ISA_VERSION
	.align		4
        /*0020*/ 	.byte	0x03, 0x5f
        /*0022*/ 	.short	0x0101


	//----- nvinfo : EIATTR_VRC_CTA_INIT_COUNT
	.align		4
        /*0024*/ 	.byte	0x02, 0x4a
	.zero		1
	.zero		1


	//----- nvinfo : EIATTR_EXIT_INSTR_OFFSETS
	.align		4
        /*0028*/ 	.byte	0x04, 0x1c
        /*002a*/ 	.short	(.L_365 - .L_364)


	//   ....[0]....
.L_364:
        /*002c*/ 	.word	0x00000010


	//----- nvinfo : EIATTR_CBANK_PARAM_SIZE
	.align		4
.L_365:
        /*0030*/ 	.byte	0x03, 0x19
        /*0032*/ 	.short	0x0008


	//----- nvinfo : EIATTR_PARAM_CBANK
	.align		4
        /*0034*/ 	.byte	0x04, 0x0a
        /*0036*/ 	.short	(.L_367 - .L_366)
	.align		4
.L_366:
        /*0038*/ 	.word	index@(.nv.constant0._Z3RcpPi)
        /*003c*/ 	.short	0x0380
        /*003e*/ 	.short	0x0008


	//----- nvinfo : EIATTR_SW_WAR
	.align		4
.L_367:
        /*0040*/ 	.byte	0x04, 0x36
        /*0042*/ 	.short	(.L_369 - .L_368)
.L_368:
        /*0044*/ 	.word	0x00000008
.L_369:


//--------------------- .nv.info._Z5HFFMaPi       --------------------------
	.section	.nv.info._Z5HFFMaPi,"",@"SHT_CUDA_INFO"
	.sectionflags	@""
	.align	4


	//----- nvinfo : EIATTR_CUDA_API_VERSION
	.align		4
        /*0000*/ 	.byte	0x04, 0x37
        /*0002*/ 	.short	(.L_371 - .L_370)
.L_370:
        /*0004*/ 	.word	0x00000082


	//----- nvinfo : EIATTR_KPARAM_INFO
	.align		4
.L_371:
        /*0008*/ 	.byte	0x04, 0x17
        /*000a*/ 	.short	(.L_373 - .L_372)
.L_372:
        /*000c*/ 	.word	0x00000000
        /*0010*/ 	.short	0x0000
        /*0012*/ 	.short	0x0000
        /*0014*/ 	.byte	0x00, 0xf5, 0x21, 0x00


	//----- nvinfo : EIATTR_SPARSE_MMA_MASK
	.align		4
.L_373:
        /*0018*/ 	.byte	0x03, 0x50
        /*001a*/ 	.short	0x0000


	//----- nvinfo : EIATTR_MAXREG_COUNT
	.align		4
        /*001c*/ 	.byte	0x03, 0x1b
        /*001e*/ 	.short	0x00ff


	//----- nvinfo : EIATTR_MERCURY_ISA_VERSION
	.align		4
        /*0020*/ 	.byte	0x03, 0x5f
        /*0022*/ 	.short	0x0101


	//----- nvinfo : EIATTR_VRC_CTA_INIT_COUNT
	.align		4
        /*0024*/ 	.byte	0x02, 0x4a
	.zero		1
	.zero		1


	//----- nvinfo : EIATTR_EXIT_INSTR_OFFSETS
	.align		4
        /*0028*/ 	.byte	0x04, 0x1c
        /*002a*/ 	.short	(.L_375 - .L_374)


	//   ....[0]....
.L_374:
        /*002c*/ 	.word	0x00000010


	//----- nvinfo : EIATTR_CBANK_PARAM_SIZE
	.align		4
.L_375:
        /*0030*/ 	.byte	0x03, 0x19
        /*0032*/ 	.short	0x0008


	//----- nvinfo : EIATTR_PARAM_CBANK
	.align		4
        /*0034*/ 	.byte	0x04, 0x0a
        /*0036*/ 	.short	(.L_377 - .L_376)
	.align		4
.L_376:
        /*0038*/ 	.word	index@(.nv.constant0._Z5HFFMaPi)
        /*003c*/ 	.short	0x0380
        /*003e*/ 	.short	0x0008


	//----- nvinfo : EIATTR_SW_WAR
	.align		4
.L_377:
        /*0040*/ 	.byte	0x04, 0x36
        /*0042*/ 	.short	(.L_379 - .L_378)
.L_378:
        /*0044*/ 	.word	0x00000008
.L_379:


//--------------------- .nv.info._Z5HFMulPi       --------------------------
	.section	.nv.info._Z5HFMulPi,"",@"SHT_CUDA_INFO"
	.sectionflags	@""
	.align	4


	//----- nvinfo : EIATTR_CUDA_API_VERSION
	.align		4
        /*0000*/ 	.byte	0x04, 0x37
        /*0002*/ 	.short	(.L_381 - .L_380)
.L_380:
        /*0004*/ 	.word	0x00000082


	//----- nvinfo : EIATTR_KPARAM_INFO
	.align		4
.L_381:
        /*0008*/ 	.byte	0x04, 0x17
        /*000a*/ 	.short	(.L_383 - .L_382)
.L_382:
        /*000c*/ 	.word	0x00000000
        /*0010*/ 	.short	0x0000
        /*0012*/ 	.short	0x0000
        /*0014*/ 	.byte	0x00, 0xf5, 0x21, 0x00


	//----- nvinfo : EIATTR_SPARSE_MMA_MASK
	.align		4
.L_383:
        /*0018*/ 	.byte	0x03, 0x50
        /*001a*/ 	.short	0x0000


	//----- nvinfo : EIATTR_MAXREG_COUNT
	.align		4
        /*001c*/ 	.byte	0x03, 0x1b
        /*001e*/ 	.short	0x00ff


	//----- nvinfo : EIATTR_MERCURY_ISA_VERSION
	.align		4
        /*0020*/ 	.byte	0x03, 0x5f
        /*0022*/ 	.short	0x0101


	//----- nvinfo : EIATTR_VRC_CTA_INIT_COUNT
	.align		4
        /*0024*/ 	.byte	0x02, 0x4a
	.zero		1
	.zero		1


	//----- nvinfo : EIATTR_EXIT_INSTR_OFFSETS
	.align		4
        /*0028*/ 	.byte	0x04, 0x1c
        /*002a*/ 	.short	(.L_385 - .L_384)


	//   ....[0]....
.L_384:
        /*002c*/ 	.word	0x00000010


	//----- nvinfo : EIATTR_CBANK_PARAM_SIZE
	.align		4
.L_385:
        /*0030*/ 	.byte	0x03, 0x19
        /*0032*/ 	.short	0x0008


	//----- nvinfo : EIATTR_PARAM_CBANK
	.align		4
        /*0034*/ 	.byte	0x04, 0x0a
        /*0036*/ 	.short	(.L_387 - .L_386)
	.align		4
.L_386:
        /*0038*/ 	.word	index@(.nv.constant0._Z5HFMulPi)
        /*003c*/ 	.short	0x0380
        /*003e*/ 	.short	0x0008


	//----- nvinfo : EIATTR_SW_WAR
	.align		4
.L_387:
        /*0040*/ 	.byte	0x04, 0x36
        /*0042*/ 	.short	(.L_389 - .L_388)
.L_388:
        /*0044*/ 	.word	0x00000008
.L_389:


//--------------------- .nv.info._Z5HFAddPi       --------------------------
	.section	.nv.info._Z5HFAddPi,"",@"SHT_CUDA_INFO"
	.sectionflags	@""
	.align	4


	//----- nvinfo : EIATTR_CUDA_API_VERSION
	.align		4
        /*0000*/ 	.byte	0x04, 0x37
        /*0002*/ 	.short	(.L_391 - .L_390)
.L_390:
        /*0004*/ 	.word	0x00000082


	//----- nvinfo : EIATTR_KPARAM_INFO
	.align		4
.L_391:
        /*0008*/ 	.byte	0x04, 0x17
        /*000a*/ 	.short	(.L_393 - .L_392)
.L_392:
        /*000c*/ 	.word	0x00000000
        /*0010*/ 	.short	0x0000
        /*0012*/ 	.short	0x0000
        /*0014*/ 	.byte	0x00, 0xf5, 0x21, 0x00


	//----- nvinfo : EIATTR_SPARSE_MMA_MASK
	.align		4
.L_393:
        /*0018*/ 	.byte	0x03, 0x50
        /*001a*/ 	.short	0x0000


	//----- nvinfo : EIATTR_MAXREG_COUNT
	.align		4
        /*001c*/ 	.byte	0x03, 0x1b
        /*001e*/ 	.short	0x00ff


	//----- nvinfo : EIATTR_MERCURY_ISA_VERSION
	.align		4
        /*0020*/ 	.byte	0x03, 0x5f
        /*0022*/ 	.short	0x0101


	//----- nvinfo : EIATTR_VRC_CTA_INIT_COUNT
	.align		4
        /*0024*/ 	.byte	0x02, 0x4a
	.zero		1
	.zero		1


	//----- nvinfo : EIATTR_EXIT_INSTR_OFFSETS
	.align		4
        /*0028*/ 	.byte	0x04, 0x1c
        /*002a*/ 	.short	(.L_395 - .L_394)


	//   ....[0]....
.L_394:
        /*002c*/ 	.word	0x00000010


	//----- nvinfo : EIATTR_CBANK_PARAM_SIZE
	.align		4
.L_395:
        /*0030*/ 	.byte	0x03, 0x19
        /*0032*/ 	.short	0x0008


	//----- nvinfo : EIATTR_PARAM_CBANK
	.align		4
        /*0034*/ 	.byte	0x04, 0x0a
        /*0036*/ 	.short	(.L_397 - .L_396)
	.align		4
.L_396:
        /*0038*/ 	.word	index@(.nv.constant0._Z5HFAddPi)
        /*003c*/ 	.short	0x0380
        /*003e*/ 	.short	0x0008


	//----- nvinfo : EIATTR_SW_WAR
	.align		4
.L_397:
        /*0040*/ 	.byte	0x04, 0x36
        /*0042*/ 	.short	(.L_399 - .L_398)
.L_398:
        /*0044*/ 	.word	0x00000008
.L_399:


//--------------------- .nv.info._Z5DFDivPi       --------------------------
	.section	.nv.info._Z5DFDivPi,"",@"SHT_CUDA_INFO"
	.sectionflags	@""
	.align	4


	//----- nvinfo : EIATTR_CUDA_API_VERSION
	.align		4
        /*0000*/ 	.byte	0x04, 0x37
        /*0002*/ 	.short	(.L_401 - .L_400)
.L_400:
        /*0004*/ 	.word	0x00000082


	//----- nvinfo : EIATTR_KPARAM_INFO
	.align		4
.L_401:
        /*0008*/ 	.byte	0x04, 0x17
        /*000a*/ 	.short	(.L_403 - .L_402)
.L_402:
        /*000c*/ 	.word	0x00000000
        /*0010*/ 	.short	0x0000
        /*0012*/ 	.short	0x0000
        /*0014*/ 	.byte	0x00, 0xf5, 0x21, 0x00


	//----- nvinfo : EIATTR_SPARSE_MMA_MASK
	.align		4
.L_403:
        /*0018*/ 	.byte	0x03, 0x50
        /*001a*/ 	.short	0x0000


	//----- nvinfo : EIATTR_MAXREG_COUNT
	.align		4
        /*001c*/ 	.byte	0x03, 0x1b
        /*001e*/ 	.short	0x00ff


	//----- nvinfo : EIATTR_MERCURY_ISA_VERSION
	.align		4
        /*0020*/ 	.byte	0x03, 0x5f
        /*0022*/ 	.short	0x0101


	//----- nvinfo : EIATTR_VRC_CTA_INIT_COUNT
	.align		4
        /*0024*/ 	.byte	0x02, 0x4a
	.zero		1
	.zero		1


	//----- nvinfo : EIATTR_EXIT_INSTR_OFFSETS
	.align		4
        /*0028*/ 	.byte	0x04, 0x1c
        /*002a*/ 	.short	(.L_405 - .L_404)


	//   ....[0]....
.L_404:
        /*002c*/ 	.word	0x00000010


	//----- nvinfo : EIATTR_CBANK_PARAM_SIZE
	.align		4
.L_405:
        /*0030*/ 	.byte	0x03, 0x19
        /*0032*/ 	.short	0x0008


	//----- nvinfo : EIATTR_PARAM_CBANK
	.align		4
        /*0034*/ 	.byte	0x04, 0x0a
        /*0036*/ 	.short	(.L_407 - .L_406)
	.align		4
.L_406:
        /*0038*/ 	.word	index@(.nv.constant0._Z5DFDivPi)
        /*003c*/ 	.short	0x0380
        /*003e*/ 	.short	0x0008


	//----- nvinfo : EIATTR_SW_WAR
	.align		4
.L_407:
        /*0040*/ 	.byte	0x04, 0x36
        /*0042*/ 	.short	(.L_409 - .L_408)
.L_408:
        /*0044*/ 	.word	0x00000008
.L_409:


//--------------------- .nv.info._Z5DFFMAPi       --------------------------
	.section	.nv.info._Z5DFFMAPi,"",@"SHT_CUDA_INFO"
	.sectionflags	@""
	.align	4


	//----- nvinfo : EIATTR_CUDA_API_VERSION
	.align		4
        /*0000*/ 	.byte	0x04, 0x37
        /*0002*/ 	.short	(.L_411 - .L_410)
.L_410:
        /*0004*/ 	.word	0x00000082


	//----- nvinfo : EIATTR_KPARAM_INFO
	.align		4
.L_411:
        /*0008*/ 	.byte	0x04, 0x17
        /*000a*/ 	.short	(.L_413 - .L_412)
.L_412:
        /*000c*/ 	.word	0x00000000
        /*0010*/ 	.short	0x0000
        /*0012*/ 	.short	0x0000
        /*0014*/ 	.byte	0x00, 0xf5, 0x21, 0x00


	//----- nvinfo : EIATTR_SPARSE_MMA_MASK
	.align		4
.L_413:
        /*0018*/ 	.byte	0x03, 0x50
        /*001a*/ 	.short	0x0000


	//----- nvinfo : EIATTR_MAXREG_COUNT
	.align		4
        /*001c*/ 	.byte	0x03, 0x1b
        /*001e*/ 	.short	0x00ff


	//----- nvinfo : EIATTR_MERCURY_ISA_VERSION
	.align		4
        /*0020*/ 	.byte	0x03, 0x5f
        /*0022*/ 	.short	0x0101


	//----- nvinfo : EIATTR_VRC_CTA_INIT_COUNT
	.align		4
        /*0024*/ 	.byte	0x02, 0x4a
	.zero		1
	.zero		1


	//----- nvinfo : EIATTR_EXIT_INSTR_OFFSETS
	.align		4
        /*0028*/ 	.byte	0x04, 0x1c
        /*002a*/ 	.short	(.L_415 - .L_414)


	//   ....[0]....
.L_414:
        /*002c*/ 	.word	0x00000010


	//----- nvinfo : EIATTR_CBANK_PARAM_SIZE
	.align		4
.L_415:
        /*0030*/ 	.byte	0x03, 0x19
        /*0032*/ 	.short	0x0008


	//----- nvinfo : EIATTR_PARAM_CBANK
	.align		4
        /*0034*/ 	.byte	0x04, 0x0a
        /*0036*/ 	.short	(.L_417 - .L_416)
	.align		4
.L_416:
        /*0038*/ 	.word	index@(.nv.constant0._Z5DFFMAPi)
        /*003c*/ 	.short	0x0380
        /*003e*/ 	.short	0x0008


	//----- nvinfo : EIATTR_SW_WAR
	.align		4
.L_417:
        /*0040*/ 	.byte	0x04, 0x36
        /*0042*/ 	.short	(.L_419 - .L_418)
.L_418:
        /*0044*/ 	.word	0x00000008
.L_419:


//--------------------- .nv.info._Z5DFMulPi       --------------------------
	.section	.nv.info._Z5DFMulPi,"",@"SHT_CUDA_INFO"
	.sectionflags	@""
	.align	4


	//----- nvinfo : EIATTR_CUDA_API_VERSION
	.align		4
        /*0000*/ 	.byte	0x04, 0x37
        /*0002*/ 	.short	(.L_421 - .L_420)
.L_420:
        /*0004*/ 	.word	0x00000082


	//----- nvinfo : EIATTR_KPARAM_INFO
	.align		4
.L_421:
        /*0008*/ 	.byte	0x04, 0x17
        /*000a*/ 	.short	(.L_423 - .L_422)
.L_422:
        /*000c*/ 	.word	0x00000000
        /*0010*/ 	.short	0x0000
        /*0012*/ 	.short	0x0000
        /*0014*/ 	.byte	0x00, 0xf5, 0x21, 0x00


	//----- nvinfo : EIATTR_SPARSE_MMA_MASK
	.align		4
.L_423:
        /*0018*/ 	.byte	0x03, 0x50
        /*001a*/ 	.short	0x0000


	//----- nvinfo : EIATTR_MAXREG_COUNT
	.align		4
        /*001c*/ 	.byte	0x03, 0x1b
        /*001e*/ 	.short	0x00ff


	//----- nvinfo : EIATTR_MERCURY_ISA_VERSION
	.align		4
        /*0020*/ 	.byte	0x03, 0x5f
        /*0022*/ 	.short	0x0101


	//----- nvinfo : EIATTR_VRC_CTA_INIT_COUNT
	.align		4
        /*0024*/ 	.byte	0x02, 0x4a
	.zero		1
	.zero		1


	//----- nvinfo : EIATTR_EXIT_INSTR_OFFSETS
	.align		4
        /*0028*/ 	.byte	0x04, 0x1c
        /*002a*/ 	.short	(.L_425 - .L_424)


	//   ....[0]....
.L_424:
        /*002c*/ 	.word	0x00000010


	//----- nvinfo : EIATTR_CBANK_PARAM_SIZE
	.align		4
.L_425:
        /*0030*/ 	.byte	0x03, 0x19
        /*0032*/ 	.short	0x0008


	//----- nvinfo : EIATTR_PARAM_CBANK
	.align		4
        /*0034*/ 	.byte	0x04, 0x0a
        /*0036*/ 	.short	(.L_427 - .L_426)
	.align		4
.L_426:
        /*0038*/ 	.word	index@(.nv.constant0._Z5DFMulPi)
        /*003c*/ 	.short	0x0380
        /*003e*/ 	.short	0x0008


	//----- nvinfo : EIATTR_SW_WAR
	.align		4
.L_427:
        /*0040*/ 	.byte	0x04, 0x36
        /*0042*/ 	.short	(.L_429 - .L_428)
.L_428:
        /*0044*/ 	.word	0x00000008
.L_429:


//--------------------- .nv.info._Z5DFAddPi       --------------------------
	.section	.nv.info._Z5DFAddPi,"",@"SHT_CUDA_INFO"
	.sectionflags	@""
	.align	4


	//----- nvinfo : EIATTR_CUDA_API_VERSION
	.align		4
        /*0000*/ 	.byte	0x04, 0x37
        /*0002*/ 	.short	(.L_431 - .L_430)
.L_430:
        /*0004*/ 	.word	0x00000082


	//----- nvinfo : EIATTR_KPARAM_INFO
	.align		4
.L_431:
        /*0008*/ 	.byte	0x04, 0x17
        /*000a*/ 	.short	(.L_433 - .L_432)
.L_432:
        /*000c*/ 	.word	0x00000000
        /*0010*/ 	.short	0x0000
        /*0012*/ 	.short	0x0000
        /*0014*/ 	.byte	0x00, 0xf5, 0x21, 0x00


	//----- nvinfo : EIATTR_SPARSE_MMA_MASK
	.align		4
.L_433:
        /*0018*/ 	.byte	0x03, 0x50
        /*001a*/ 	.short	0x0000


	//----- nvinfo : EIATTR_MAXREG_COUNT
	.align		4
        /*001c*/ 	.byte	0x03, 0x1b
        /*001e*/ 	.short	0x00ff


	//----- nvinfo : EIATTR_MERCURY_ISA_VERSION
	.align		4
        /*0020*/ 	.byte	0x03, 0x5f
        /*0022*/ 	.short	0x0101


	//----- nvinfo : EIATTR_VRC_CTA_INIT_COUNT
	.align		4
        /*0024*/ 	.byte	0x02, 0x4a
	.zero		1
	.zero		1


	//----- nvinfo : EIATTR_EXIT_INSTR_OFFSETS
	.align		4
        /*0028*/ 	.byte	0x04, 0x1c
        /*002a*/ 	.short	(.L_435 - .L_434)


	//   ....[0]....
.L_434:
        /*002c*/ 	.word	0x00000010


	//----- nvinfo : EIATTR_CBANK_PARAM_SIZE
	.align		4
.L_435:
        /*0030*/ 	.byte	0x03, 0x19
        /*0032*/ 	.short	0x0008


	//----- nvinfo : EIATTR_PARAM_CBANK
	.align		4
        /*0034*/ 	.byte	0x04, 0x0a
        /*0036*/ 	.short	(.L_437 - .L_436)
	.align		4
.L_436:
        /*0038*/ 	.word	index@(.nv.constant0._Z5DFAddPi)
        /*003c*/ 	.short	0x0380
        /*003e*/ 	.short	0x0008


	//----- nvinfo : EIATTR_SW_WAR
	.align		4
.L_437:
        /*0040*/ 	.byte	0x04, 0x36
        /*0042*/ 	.short	(.L_439 - .L_438)
.L_438:
        /*0044*/ 	.word	0x00000008
.L_439:


//--------------------- .nv.info._Z4FDivPi        --------------------------
	.section	.nv.info._Z4FDivPi,"",@"SHT_CUDA_INFO"
	.sectionflags	@""
	.align	4


	//----- nvinfo : EIATTR_CUDA_API_VERSION
	.align		4
        /*0000*/ 	.byte	0x04, 0x37
        /*0002*/ 	.short	(.L_441 - .L_440)
.L_440:
        /*0004*/ 	.word	0x00000082


	//----- nvinfo : EIATTR_KPARAM_INFO
	.align		4
.L_441:
        /*0008*/ 	.byte	0x04, 0x17
        /*000a*/ 	.short	(.L_443 - .L_442)
.L_442:
        /*000c*/ 	.word	0x00000000
        /*0010*/ 	.short	0x0000
        /*0012*/ 	.short	0x0000
        /*0014*/ 	.byte	0x00, 0xf5, 0x21, 0x00


	//----- nvinfo : EIATTR_SPARSE_MMA_MASK
	.align		4
.L_443:
        /*0018*/ 	.byte	0x03, 0x50
        /*001a*/ 	.short	0x0000


	//----- nvinfo : EIATTR_MAXREG_COUNT
	.align		4
        /*001c*/ 	.byte	0x03, 0x1b
        /*001e*/ 	.short	0x00ff


	//----- nvinfo : EIATTR_MERCURY_ISA_VERSION
	.align		4
        /*0020*/ 	.byte	0x03, 0x5f
        /*0022*/ 	.short	0x0101


	//----- nvinfo : EIATTR_VRC_CTA_INIT_COUNT
	.align		4
        /*0024*/ 	.byte	0x02, 0x4a
	.zero		1
	.zero		1


	//----- nvinfo : EIATTR_EXIT_INSTR_OFFSETS
	.align		4
        /*0028*/ 	.byte	0x04, 0x1c
        /*002a*/ 	.short	(.L_445 - .L_444)


	//   ....[0]....
.L_444:
        /*002c*/ 	.word	0x00000010


	//----- nvinfo : EIATTR_CBANK_PARAM_SIZE
	.align		4
.L_445:
        /*0030*/ 	.byte	0x03, 0x19
        /*0032*/ 	.short	0x0008


	//----- nvinfo : EIATTR_PARAM_CBANK
	.align		4
        /*0034*/ 	.byte	0x04, 0x0a
        /*0036*/ 	.short	(.L_447 - .L_446)
	.align		4
.L_446:
        /*0038*/ 	.word	index@(.nv.constant0._Z4FDivPi)
        /*003c*/ 	.short	0x0380
        /*003e*/ 	.short	0x0008


	//----- nvinfo : EIATTR_SW_WAR
	.align		4
.L_447:
        /*0040*/ 	.byte	0x04, 0x36
        /*0042*/ 	.short	(.L_449 - .L_448)
.L_448:
        /*0044*/ 	.word	0x00000008
.L_449:


//--------------------- .nv.info._Z4FFMaPi        --------------------------
	.section	.nv.info._Z4FFMaPi,"",@"SHT_CUDA_INFO"
	.sectionflags	@""
	.align	4


	//----- nvinfo : EIATTR_CUDA_API_VERSION
	.align		4
        /*0000*/ 	.byte	0x04, 0x37
        /*0002*/ 	.short	(.L_451 - .L_450)
.L_450:
        /*0004*/ 	.word	0x00000082


	//----- nvinfo : EIATTR_KPARAM_INFO
	.align		4
.L_451:
        /*0008*/ 	.byte	0x04, 0x17
        /*000a*/ 	.short	(.L_453 - .L_452)
.L_452:
        /*000c*/ 	.word	0x00000000
        /*0010*/ 	.short	0x0000
        /*0012*/ 	.short	0x0000
        /*0014*/ 	.byte	0x00, 0xf5, 0x21, 0x00


	//----- nvinfo : EIATTR_SPARSE_MMA_MASK
	.align		4
.L_453:
        /*0018*/ 	.byte	0x03, 0x50
        /*001a*/ 	.short	0x0000


	//----- nvinfo : EIATTR_MAXREG_COUNT
	.align		4
        /*001c*/ 	.byte	0x03, 0x1b
        /*001e*/ 	.short	0x00ff


	//----- nvinfo : EIATTR_MERCURY_ISA_VERSION
	.align		4
        /*0020*/ 	.byte	0x03, 0x5f
        /*0022*/ 	.short	0x0101


	//----- nvinfo : EIATTR_VRC_CTA_INIT_COUNT
	.align		4
        /*0024*/ 	.byte	0x02, 0x4a
	.zero		1
	.zero		1


	//----- nvinfo : EIATTR_EXIT_INSTR_OFFSETS
	.align		4
        /*0028*/ 	.byte	0x04, 0x1c
        /*002a*/ 	.short	(.L_455 - .L_454)


	//   ....[0]....
.L_454:
        /*002c*/ 	.word	0x00000010


	//----- nvinfo : EIATTR_CBANK_PARAM_SIZE
	.align		4
.L_455:
        /*0030*/ 	.byte	0x03, 0x19
        /*0032*/ 	.short	0x0008


	//----- nvinfo : EIATTR_PARAM_CBANK
	.align		4
        /*0034*/ 	.byte	0x04, 0x0a
        /*0036*/ 	.short	(.L_457 - .L_456)
	.align		4
.L_456:
        /*0038*/ 	.word	index@(.nv.constant0._Z4FFMaPi)
        /*003c*/ 	.short	0x0380
        /*003e*/ 	.short	0x0008


	//----- nvinfo : EIATTR_SW_WAR
	.align		4
.L_457:
        /*0040*/ 	.byte	0x04, 0x36
        /*0042*/ 	.short	(.L_459 - .L_458)
.L_458:
        /*0044*/ 	.word	0x00000008
.L_459:


//--------------------- .nv.info._Z4FMulPi        --------------------------
	.section	.nv.info._Z4FMulPi,"",@"SHT_CUDA_INFO"
	.sectionflags	@""
	.align	4


	//----- nvinfo : EIATTR_CUDA_API_VERSION
	.align		4
        /*0000*/ 	.byte	0x04, 0x37
        /*0002*/ 	.short	(.L_461 - .L_460)
.L_460:
        /*0004*/ 	.word	0x00000082


	//----- nvinfo : EIATTR_KPARAM_INFO
	.align		4
.L_461:
        /*0008*/ 	.byte	0x04, 0x17
        /*000a*/ 	.short	(.L_463 - .L_462)
.L_462:
        /*000c*/ 	.word	0x00000000
        /*0010*/ 	.short	0x0000
        /*0012*/ 	.short	0x0000
        /*0014*/ 	.byte	0x00, 0xf5, 0x21, 0x00


	//----- nvinfo : EIATTR_SPARSE_MMA_MASK
	.align		4
.L_463:
        /*0018*/ 	.byte	0x03, 0x50
        /*001a*/ 	.short	0x0000


	//----- nvinfo : EIATTR_MAXREG_COUNT
	.align		4
        /*001c*/ 	.byte	0x03, 0x1b
        /*001e*/ 	.short	0x00ff


	//----- nvinfo : EIATTR_MERCURY_ISA_VERSION
	.align		4
        /*0020*/ 	.byte	0x03, 0x5f
        /*0022*/ 	.short	0x0101


	//----- nvinfo : EIATTR_VRC_CTA_INIT_COUNT
	.align		4
        /*0024*/ 	.byte	0x02, 0x4a
	.zero		1
	.zero		1


	//----- nvinfo : EIATTR_EXIT_INSTR_OFFSETS
	.align		4
        /*0028*/ 	.byte	0x04, 0x1c
        /*002a*/ 	.short	(.L_465 - .L_464)


	//   ....[0]....
.L_464:
        /*002c*/ 	.word	0x00000010


	//----- nvinfo : EIATTR_CBANK_PARAM_SIZE
	.align		4
.L_465:
        /*0030*/ 	.byte	0x03, 0x19
        /*0032*/ 	.short	0x0008


	//----- nvinfo : EIATTR_PARAM_CBANK
	.align		4
        /*0034*/ 	.byte	0x04, 0x0a
        /*0036*/ 	.short	(.L_467 - .L_466)
	.align		4
.L_466:
        /*0038*/ 	.word	index@(.nv.constant0._Z4FMulPi)
        /*003c*/ 	.short	0x0380
        /*003e*/ 	.short	0x0008


	//----- nvinfo : EIATTR_SW_WAR
	.align		4
.L_467:
        /*0040*/ 	.byte	0x04, 0x36
        /*0042*/ 	.short	(.L_469 - .L_468)
.L_468:
        /*0044*/ 	.word	0x00000008
.L_469:


//--------------------- .nv.info._Z4FAddPi        --------------------------
	.section	.nv.info._Z4FAddPi,"",@"SHT_CUDA_INFO"
	.sectionflags	@""
	.align	4


	//----- nvinfo : EIATTR_CUDA_API_VERSION
	.align		4
        /*0000*/ 	.byte	0x04, 0x37
        /*0002*/ 	.short	(.L_471 - .L_470)
.L_470:
        /*0004*/ 	.word	0x00000082


	//----- nvinfo : EIATTR_KPARAM_INFO
	.align		4
.L_471:
        /*0008*/ 	.byte	0x04, 0x17
        /*000a*/ 	.short	(.L_473 - .L_472)
.L_472:
        /*000c*/ 	.word	0x00000000
        /*0010*/ 	.short	0x0000
        /*0012*/ 	.short	0x0000
        /*0014*/ 	.byte	0x00, 0xf5, 0x21, 0x00


	//----- nvinfo : EIATTR_SPARSE_MMA_MASK
	.align		4
.L_473:
        /*0018*/ 	.byte	0x03, 0x50
        /*001a*/ 	.short	0x0000


	//----- nvinfo : EIATTR_MAXREG_COUNT
	.align		4
        /*001c*/ 	.byte	0x03, 0x1b
        /*001e*/ 	.short	0x00ff


	//----- nvinfo : EIATTR_MERCURY_ISA_VERSION
	.align		4
        /*0020*/ 	.byte	0x03, 0x5f
        /*0022*/ 	.short	0x0101


	//----- nvinfo : EIATTR_VRC_CTA_INIT_COUNT
	.align		4
        /*0024*/ 	.byte	0x02, 0x4a
	.zero		1
	.zero		1


	//----- nvinfo : EIATTR_EXIT_INSTR_OFFSETS
	.align		4
        /*0028*/ 	.byte	0x04, 0x1c
        /*002a*/ 	.short	(.L_475 - .L_474)


	//   ....[0]....
.L_474:
        /*002c*/ 	.word	0x00000010


	//----- nvinfo : EIATTR_CBANK_PARAM_SIZE
	.align		4
.L_475:
        /*0030*/ 	.byte	0x03, 0x19
        /*0032*/ 	.short	0x0008


	//----- nvinfo : EIATTR_PARAM_CBANK
	.align		4
        /*0034*/ 	.byte	0x04, 0x0a
        /*0036*/ 	.short	(.L_477 - .L_476)
	.align		4
.L_476:
        /*0038*/ 	.word	index@(.nv.constant0._Z4FAddPi)
        /*003c*/ 	.short	0x0380
        /*003e*/ 	.short	0x0008


	//----- nvinfo : EIATTR_SW_WAR
	.align		4
.L_477:
        /*0040*/ 	.byte	0x04, 0x36
        /*0042*/ 	.short	(.L_479 - .L_478)
.L_478:
        /*0044*/ 	.word	0x00000008
.L_479:


//--------------------- .nv.info._Z4SetpPi        --------------------------
	.section	.nv.info._Z4SetpPi,"",@"SHT_CUDA_INFO"
	.sectionflags	@""
	.align	4


	//----- nvinfo : EIATTR_CUDA_API_VERSION
	.align		4
        /*0000*/ 	.byte	0x04, 0x37
        /*0002*/ 	.short	(.L_481 - .L_480)
.L_480:
        /*0004*/ 	.word	0x00000082


	//----- nvinfo : EIATTR_KPARAM_INFO
	.align		4
.L_481:
        /*0008*/ 	.byte	0x04, 0x17
        /*000a*/ 	.short	(.L_483 - .L_482)
.L_482:
        /*000c*/ 	.word	0x00000000
        /*0010*/ 	.short	0x0000
        /*0012*/ 	.short	0x0000
        /*0014*/ 	.byte	0x00, 0xf5, 0x21, 0x00


	//----- nvinfo : EIATTR_SPARSE_MMA_MASK
	.align		4
.L_483:
        /*0018*/ 	.byte	0x03, 0x50
        /*001a*/ 	.short	0x0000


	//----- nvinfo : EIATTR_MAXREG_COUNT
	.align		4
        /*001c*/ 	.byte	0x03, 0x1b
        /*001e*/ 	.short	0x00ff


	//----- nvinfo : EIATTR_MERCURY_ISA_VERSION
	.align		4
        /*0020*/ 	.byte	0x03, 0x5f
        /*0022*/ 	.short	0x0101


	//----- nvinfo : EIATTR_VRC_CTA_INIT_COUNT
	.align		4
        /*0024*/ 	.byte	0x02, 0x4a
	.zero		1
	.zero		1


	//----- nvinfo : EIATTR_EXIT_INSTR_OFFSETS
	.align		4
        /*0028*/ 	.byte	0x04, 0x1c
        /*002a*/ 	.short	(.L_485 - .L_484)


	//   ....[0]....
.L_484:
        /*002c*/ 	.word	0x00000010


	//----- nvinfo : EIATTR_CBANK_PARAM_SIZE
	.align		4
.L_485:
        /*0030*/ 	.byte	0x03, 0x19
        /*0032*/ 	.short	0x0008


	//----- nvinfo : EIATTR_PARAM_CBANK
	.align		4
        /*0034*/ 	.byte	0x04, 0x0a
        /*0036*/ 	.short	(.L_487 - .L_486)
	.align		4
.L_486:
        /*0038*/ 	.word	index@(.nv.constant0._Z4SetpPi)
        /*003c*/ 	.short	0x0380
        /*003e*/ 	.short	0x0008


	//----- nvinfo : EIATTR_SW_WAR
	.align		4
.L_487:
        /*0040*/ 	.byte	0x04, 0x36
        /*0042*/ 	.short	(.L_489 - .L_488)
.L_488:
        /*0044*/ 	.word	0x00000008
.L_489:


//--------------------- .nv.info._Z5MAddcPi       --------------------------
	.section	.nv.info._Z5MAddcPi,"",@"SHT_CUDA_INFO"
	.sectionflags	@""
	.align	4


	//----- nvinfo : EIATTR_CUDA_API_VERSION
	.align		4
        /*0000*/ 	.byte	0x04, 0x37
        /*0002*/ 	.short	(.L_491 - .L_490)
.L_490:
        /*0004*/ 	.word	0x00000082


	//----- nvinfo : EIATTR_KPARAM_INFO
	.align		4
.L_491:
        /*0008*/ 	.byte	0x04, 0x17
        /*000a*/ 	.short	(.L_493 - .L_492)
.L_492:
        /*000c*/ 	.word	0x00000000
        /*0010*/ 	.short	0x0000
        /*0012*/ 	.short	0x0000
        /*0014*/ 	.byte	0x00, 0xf5, 0x21, 0x00


	//----- nvinfo : EIATTR_SPARSE_MMA_MASK
	.align		4
.L_493:
        /*0018*/ 	.byte	0x03, 0x50
        /*001a*/ 	.short	0x0000


	//----- nvinfo : EIATTR_MAXREG_COUNT
	.align		4
        /*001c*/ 	.byte	0x03, 0x1b
        /*001e*/ 	.short	0x00ff


	//----- nvinfo : EIATTR_MERCURY_ISA_VERSION
	.align		4
        /*0020*/ 	.byte	0x03, 0x5f
        /*0022*/ 	.short	0x0101


	//----- nvinfo : EIATTR_VRC_CTA_INIT_COUNT
	.align		4
        /*0024*/ 	.byte	0x02, 0x4a
	.zero		1
	.zero		1


	//----- nvinfo : EIATTR_EXIT_INSTR_OFFSETS
	.align		4
        /*0028*/ 	.byte	0x04, 0x1c
        /*002a*/ 	.short	(.L_495 - .L_494)


	//   ....[0]....
.L_494:
        /*002c*/ 	.word	0x00000010


	//----- nvinfo : EIATTR_CBANK_PARAM_SIZE
	.align		4
.L_495:
        /*0030*/ 	.byte	0x03, 0x19
        /*0032*/ 	.short	0x0008


	//----- nvinfo : EIATTR_PARAM_CBANK
	.align		4
        /*0034*/ 	.byte	0x04, 0x0a
        /*0036*/ 	.short	(.L_497 - .L_496)
	.align		4
.L_496:
        /*0038*/ 	.word	index@(.nv.constant0._Z5MAddcPi)
        /*003c*/ 	.short	0x0380
        /*003e*/ 	.short	0x0008


	//----- nvinfo : EIATTR_SW_WAR
	.align		4
.L_497:
        /*0040*/ 	.byte	0x04, 0x36
        /*0042*/ 	.short	(.L_499 - .L_498)
.L_498:
        /*0044*/ 	.word	0x00000008
.L_499:


//--------------------- .nv.info._Z4CnotPi        --------------------------
	.section	.nv.info._Z4CnotPi,"",@"SHT_CUDA_INFO"
	.sectionflags	@""
	.align	4


	//----- nvinfo : EIATTR_CUDA_API_VERSION
	.align		4
        /*0000*/ 	.byte	0x04, 0x37
        /*0002*/ 	.short	(.L_501 - .L_500)
.L_500:
        /*0004*/ 	.word	0x00000082


	//----- nvinfo : EIATTR_KPARAM_INFO
	.align		4
.L_501:
        /*0008*/ 	.byte	0x04, 0x17
        /*000a*/ 	.short	(.L_503 - .L_502)
.L_502:
        /*000c*/ 	.word	0x00000000
        /*0010*/ 	.short	0x0000
        /*0012*/ 	.short	0x0000
        /*0014*/ 	.byte	0x00, 0xf5, 0x21, 0x00


	//----- nvinfo : EIATTR_SPARSE_MMA_MASK
	.align		4
.L_503:
        /*0018*/ 	.byte	0x03, 0x50
        /*001a*/ 	.short	0x0000


	//----- nvinfo : EIATTR_MAXREG_COUNT
	.align		4
        /*001c*/ 	.byte	0x03, 0x1b
        /*001e*/ 	.short	0x00ff


	//----- nvinfo : EIATTR_MERCURY_ISA_VERSION
	.align		4
        /*0020*/ 	.byte	0x03, 0x5f
        /*0022*/ 	.short	0x0101


	//----- nvinfo : EIATTR_VRC_CTA_INIT_COUNT
	.align		4
        /*0024*/ 	.byte	0x02, 0x4a
	.zero		1
	.zero		1


	//----- nvinfo : EIATTR_EXIT_INSTR_OFFSETS
	.align		4
        /*0028*/ 	.byte	0x04, 0x1c
        /*002a*/ 	.short	(.L_505 - .L_504)


	//   ....[0]....
.L_504:
        /*002c*/ 	.word	0x00000010


	//----- nvinfo : EIATTR_CBANK_PARAM_SIZE
	.align		4
.L_505:
        /*0030*/ 	.byte	0x03, 0x19
        /*0032*/ 	.short	0x0008


	//----- nvinfo : EIATTR_PARAM_CBANK
	.align		4
        /*0034*/ 	.byte	0x04, 0x0a
        /*0036*/ 	.short	(.L_507 - .L_506)
	.align		4
.L_506:
        /*0038*/ 	.word	index@(.nv.constant0._Z4CnotPi)
        /*003c*/ 	.short	0x0380
        /*003e*/ 	.short	0x0008


	//----- nvinfo : EIATTR_SW_WAR
	.align		4
.L_507:
        /*0040*/ 	.byte	0x04, 0x36
        /*0042*/ 	.short	(.L_509 - .L_508)
.L_508:
        /*0044*/ 	.word	0x00000008
.L_509:


//--------------------- .nv.info._Z3AndPi         --------------------------
	.section	.nv.info._Z3AndPi,"",@"SHT_CUDA_INFO"
	.sectionflags	@""
	.align	4


	//----- nvinfo : EIATTR_CUDA_API_VERSION
	.align		4
        /*0000*/ 	.byte	0x04, 0x37
        /*0002*/ 	.short	(.L_511 - .L_510)
.L_510:
        /*0004*/ 	.word	0x00000082


	//----- nvinfo : EIATTR_KPARAM_INFO
	.align		4
.L_511:
        /*0008*/ 	.byte	0x04, 0x17
        /*000a*/ 	.short	(.L_513 - .L_512)
.L_512:
        /*000c*/ 	.word	0x00000000
        /*0010*/ 	.short	0x0000
        /*0012*/ 	.short	0x0000
        /*0014*/ 	.byte	0x00, 0xf5, 0x21, 0x00


	//----- nvinfo : EIATTR_SPARSE_MMA_MASK
	.align		4
.L_513:
        /*0018*/ 	.byte	0x03, 0x50
        /*001a*/ 	.short	0x0000


	//----- nvinfo : EIATTR_MAXREG_COUNT
	.align		4
        /*001c*/ 	.byte	0x03, 0x1b
        /*001e*/ 	.short	0x00ff


	//----- nvinfo : EIATTR_MERCURY_ISA_VERSION
	.align		4
        /*0020*/ 	.byte	0x03, 0x5f
        /*0022*/ 	.short	0x0101


	//----- nvinfo : EIATTR_VRC_CTA_INIT_COUNT
	.align		4
        /*0024*/ 	.byte	0x02, 0x4a
	.zero		1
	.zero		1


	//----- nvinfo : EIATTR_EXIT_INSTR_OFFSETS
	.align		4
        /*0028*/ 	.byte	0x04, 0x1c
        /*002a*/ 	.short	(.L_515 - .L_514)


	//   ....[0]....
.L_514:
        /*002c*/ 	.word	0x00000010


	//----- nvinfo : EIATTR_CBANK_PARAM_SIZE
	.align		4
.L_515:
        /*0030*/ 	.byte	0x03, 0x19
        /*0032*/ 	.short	0x0008


	//----- nvinfo : EIATTR_PARAM_CBANK
	.align		4
        /*0034*/ 	.byte	0x04, 0x0a
        /*0036*/ 	.short	(.L_517 - .L_516)
	.align		4
.L_516:
        /*0038*/ 	.word	index@(.nv.constant0._Z3AndPi)
        /*003c*/ 	.short	0x0380
        /*003e*/ 	.short	0x0008


	//----- nvinfo : EIATTR_SW_WAR
	.align		4
.L_517:
        /*0040*/ 	.byte	0x04, 0x36
        /*0042*/ 	.short	(.L_519 - .L_518)
.L_518:
        /*0044*/ 	.word	0x00000008
.L_519:


//--------------------- .nv.info._Z3BfePi         --------------------------
	.section	.nv.info._Z3BfePi,"",@"SHT_CUDA_INFO"
	.sectionflags	@""
	.align	4


	//----- nvinfo : EIATTR_CUDA_API_VERSION
	.align		4
        /*0000*/ 	.byte	0x04, 0x37
        /*0002*/ 	.short	(.L_521 - .L_520)
.L_520:
        /*0004*/ 	.word	0x00000082


	//----- nvinfo : EIATTR_KPARAM_INFO
	.align		4
.L_521:
        /*0008*/ 	.byte	0x04, 0x17
        /*000a*/ 	.short	(.L_523 - .L_522)
.L_522:
        /*000c*/ 	.word	0x00000000
        /*0010*/ 	.short	0x0000
        /*0012*/ 	.short	0x0000
        /*0014*/ 	.byte	0x00, 0xf5, 0x21, 0x00


	//----- nvinfo : EIATTR_SPARSE_MMA_MASK
	.align		4
.L_523:
        /*0018*/ 	.byte	0x03, 0x50
        /*001a*/ 	.short	0x0000


	//----- nvinfo : EIATTR_MAXREG_COUNT
	.align		4
        /*001c*/ 	.byte	0x03, 0x1b
        /*001e*/ 	.short	0x00ff


	//----- nvinfo : EIATTR_MERCURY_ISA_VERSION
	.align		4
        /*0020*/ 	.byte	0x03, 0x5f
        /*0022*/ 	.short	0x0101


	//----- nvinfo : EIATTR_VRC_CTA_INIT_COUNT
	.align		4
        /*0024*/ 	.byte	0x02, 0x4a
	.zero		1
	.zero		1


	//----- nvinfo : EIATTR_EXIT_INSTR_OFFSETS
	.align		4
        /*0028*/ 	.byte	0x04, 0x1c
        /*002a*/ 	.short	(.L_525 - .L_524)


	//   ....[0]....
.L_524:
        /*002c*/ 	.word	0x00000010


	//----- nvinfo : EIATTR_CBANK_PARAM_SIZE
	.align		4
.L_525:
        /*0030*/ 	.byte	0x03, 0x19
        /*0032*/ 	.short	0x0008


	//----- nvinfo : EIATTR_PARAM_CBANK
	.align		4
        /*0034*/ 	.byte	0x04, 0x0a
        /*0036*/ 	.short	(.L_527 - .L_526)
	.align		4
.L_526:
        /*0038*/ 	.word	index@(.nv.constant0._Z3BfePi)
        /*003c*/ 	.short	0x0380
        /*003e*/ 	.short	0x0008


	//----- nvinfo : EIATTR_SW_WAR
	.align		4
.L_527:
        /*0040*/ 	.byte	0x04, 0x36
        /*0042*/ 	.short	(.L_529 - .L_528)
.L_528:
        /*0044*/ 	.word	0x00000008
.L_529:


//--------------------- .nv.info._Z4BrevPi        --------------------------
	.section	.nv.info._Z4BrevPi,"",@"SHT_CUDA_INFO"
	.sectionflags	@""
	.align	4


	//----- nvinfo : EIATTR_CUDA_API_VERSION
	.align		4
        /*0000*/ 	.byte	0x04, 0x37
        /*0002*/ 	.short	(.L_531 - .L_530)
.L_530:
        /*0004*/ 	.word	0x00000082


	//----- nvinfo : EIATTR_KPARAM_INFO
	.align		4
.L_531:
        /*0008*/ 	.byte	0x04, 0x17
        /*000a*/ 	.short	(.L_533 - .L_532)
.L_532:
        /*000c*/ 	.word	0x00000000
        /*0010*/ 	.short	0x0000
        /*0012*/ 	.short	0x0000
        /*0014*/ 	.byte	0x00, 0xf5, 0x21, 0x00


	//----- nvinfo : EIATTR_SPARSE_MMA_MASK
	.align		4
.L_533:
        /*0018*/ 	.byte	0x03, 0x50
        /*001a*/ 	.short	0x0000


	//----- nvinfo : EIATTR_MAXREG_COUNT
	.align		4
        /*001c*/ 	.byte	0x03, 0x1b
        /*001e*/ 	.short	0x00ff


	//----- nvinfo : EIATTR_MERCURY_ISA_VERSION
	.align		4
        /*0020*/ 	.byte	0x03, 0x5f
        /*0022*/ 	.short	0x0101


	//----- nvinfo : EIATTR_VRC_CTA_INIT_COUNT
	.align		4
        /*0024*/ 	.byte	0x02, 0x4a
	.zero		1
	.zero		1


	//----- nvinfo : EIATTR_EXIT_INSTR_OFFSETS
	.align		4
        /*0028*/ 	.byte	0x04, 0x1c
        /*002a*/ 	.short	(.L_535 - .L_534)


	//   ....[0]....
.L_534:
        /*002c*/ 	.word	0x00000010


	//----- nvinfo : EIATTR_CBANK_PARAM_SIZE
	.align		4
.L_535:
        /*0030*/ 	.byte	0x03, 0x19
        /*0032*/ 	.short	0x0008


	//----- nvinfo : EIATTR_PARAM_CBANK
	.align		4
        /*0034*/ 	.byte	0x04, 0x0a
        /*0036*/ 	.short	(.L_537 - .L_536)
	.align		4
.L_536:
        /*0038*/ 	.word	index@(.nv.constant0._Z4BrevPi)
        /*003c*/ 	.short	0x0380
        /*003e*/ 	.short	0x0008


	//----- nvinfo : EIATTR_SW_WAR
	.align		4
.L_537:
        /*0040*/ 	.byte	0x04, 0x36
        /*0042*/ 	.short	(.L_539 - .L_538)
.L_538:
        /*0044*/ 	.word	0x00000008
.L_539:


//--------------------- .nv.info._Z5BfindPi       --------------------------
	.section	.nv.info._Z5BfindPi,"",@"SHT_CUDA_INFO"
	.sectionflags	@""
	.align	4


	//----- nvinfo : EIATTR_CUDA_API_VERSION
	.align		4
        /*0000*/ 	.byte	0x04, 0x37
        /*0002*/ 	.short	(.L_541 - .L_540)
.L_540:
        /*0004*/ 	.word	0x00000082


	//----- nvinfo : EIATTR_KPARAM_INFO
	.align		4
.L_541:
        /*0008*/ 	.byte	0x04, 0x17
        /*000a*/ 	.short	(.L_543 - .L_542)
.L_542:
        /*000c*/ 	.word	0x00000000
        /*0010*/ 	.short	0x0000
        /*0012*/ 	.short	0x0000
        /*0014*/ 	.byte	0x00, 0xf5, 0x21, 0x00


	//----- nvinfo : EIATTR_SPARSE_MMA_MASK
	.align		4
.L_543:
        /*0018*/ 	.byte	0x03, 0x50
        /*001a*/ 	.short	0x0000


	//----- nvinfo : EIATTR_MAXREG_COUNT
	.align		4
        /*001c*/ 	.byte	0x03, 0x1b
        /*001e*/ 	.short	0x00ff


	//----- nvinfo : EIATTR_MERCURY_ISA_VERSION
	.align		4
        /*0020*/ 	.byte	0x03, 0x5f
        /*0022*/ 	.short	0x0101


	//----- nvinfo : EIATTR_VRC_CTA_INIT_COUNT
	.align		4
        /*0024*/ 	.byte	0x02, 0x4a
	.zero		1
	.zero		1


	//----- nvinfo : EIATTR_EXIT_INSTR_OFFSETS
	.align		4
        /*0028*/ 	.byte	0x04, 0x1c
        /*002a*/ 	.short	(.L_545 - .L_544)


	//   ....[0]....
.L_544:
        /*002c*/ 	.word	0x00000010


	//----- nvinfo : EIATTR_CBANK_PARAM_SIZE
	.align		4
.L_545:
        /*0030*/ 	.byte	0x03, 0x19
        /*0032*/ 	.short	0x0008


	//----- nvinfo : EIATTR_PARAM_CBANK
	.align		4
        /*0034*/ 	.byte	0x04, 0x0a
        /*0036*/ 	.short	(.L_547 - .L_546)
	.align		4
.L_546:
        /*0038*/ 	.word	index@(.nv.constant0._Z5BfindPi)
        /*003c*/ 	.short	0x0380
        /*003e*/ 	.short	0x0008


	//----- nvinfo : EIATTR_SW_WAR
	.align		4
.L_547:
        /*0040*/ 	.byte	0x04, 0x36
        /*0042*/ 	.short	(.L_549 - .L_548)
.L_548:
        /*0044*/ 	.word	0x00000008
.L_549:


//--------------------- .nv.info._Z3ClzPi         --------------------------
	.section	.nv.info._Z3ClzPi,"",@"SHT_CUDA_INFO"
	.sectionflags	@""
	.align	4


	//----- nvinfo : EIATTR_CUDA_API_VERSION
	.align		4
        /*0000*/ 	.byte	0x04, 0x37
        /*0002*/ 	.short	(.L_551 - .L_550)
.L_550:
        /*0004*/ 	.word	0x00000082


	//----- nvinfo : EIATTR_KPARAM_INFO
	.align		4
.L_551:
        /*0008*/ 	.byte	0x04, 0x17
        /*000a*/ 	.short	(.L_553 - .L_552)
.L_552:
        /*000c*/ 	.word	0x00000000
        /*0010*/ 	.short	0x0000
        /*0012*/ 	.short	0x0000
        /*0014*/ 	.byte	0x00, 0xf5, 0x21, 0x00


	//----- nvinfo : EIATTR_SPARSE_MMA_MASK
	.align		4
.L_553:
        /*0018*/ 	.byte	0x03, 0x50
        /*001a*/ 	.short	0x0000


	//----- nvinfo : EIATTR_MAXREG_COUNT
	.align		4
        /*001c*/ 	.byte	0x03, 0x1b
        /*001e*/ 	.short	0x00ff


	//----- nvinfo : EIATTR_MERCURY_ISA_VERSION
	.align		4
        /*0020*/ 	.byte	0x03, 0x5f
        /*0022*/ 	.short	0x0101


	//----- nvinfo : EIATTR_VRC_CTA_INIT_COUNT
	.align		4
        /*0024*/ 	.byte	0x02, 0x4a
	.zero		1
	.zero		1


	//----- nvinfo : EIATTR_EXIT_INSTR_OFFSETS
	.align		4
        /*0028*/ 	.byte	0x04, 0x1c
        /*002a*/ 	.short	(.L_555 - .L_554)


	//   ....[0]....
.L_554:
        /*002c*/ 	.word	0x00000010


	//----- nvinfo : EIATTR_CBANK_PARAM_SIZE
	.align		4
.L_555:
        /*0030*/ 	.byte	0x03, 0x19
        /*0032*/ 	.short	0x0008


	//----- nvinfo : EIATTR_PARAM_CBANK
	.align		4
        /*0034*/ 	.byte	0x04, 0x0a
        /*0036*/ 	.short	(.L_557 - .L_556)
	.align		4
.L_556:
        /*0038*/ 	.word	index@(.nv.constant0._Z3ClzPi)
        /*003c*/ 	.short	0x0380
        /*003e*/ 	.short	0x0008


	//----- nvinfo : EIATTR_SW_WAR
	.align		4
.L_557:
        /*0040*/ 	.byte	0x04, 0x36
        /*0042*/ 	.short	(.L_559 - .L_558)
.L_558:
        /*0044*/ 	.word	0x00000008
.L_559:


//--------------------- .nv.info._Z3SadPi         --------------------------
	.section	.nv.info._Z3SadPi,"",@"SHT_CUDA_INFO"
	.sectionflags	@""
	.align	4


	//----- nvinfo : EIATTR_CUDA_API_VERSION
	.align		4
        /*0000*/ 	.byte	0x04, 0x37
        /*0002*/ 	.short	(.L_561 - .L_560)
.L_560:
        /*0004*/ 	.word	0x00000082


	//----- nvinfo : EIATTR_KPARAM_INFO
	.align		4
.L_561:
        /*0008*/ 	.byte	0x04, 0x17
        /*000a*/ 	.short	(.L_563 - .L_562)
.L_562:
        /*000c*/ 	.word	0x00000000
        /*0010*/ 	.short	0x0000
        /*0012*/ 	.short	0x0000
        /*0014*/ 	.byte	0x00, 0xf5, 0x21, 0x00


	//----- nvinfo : EIATTR_SPARSE_MMA_MASK
	.align		4
.L_563:
        /*0018*/ 	.byte	0x03, 0x50
        /*001a*/ 	.short	0x0000


	//----- nvinfo : EIATTR_MAXREG_COUNT
	.align		4
        /*001c*/ 	.byte	0x03, 0x1b
        /*001e*/ 	.short	0x00ff


	//----- nvinfo : EIATTR_MERCURY_ISA_VERSION
	.align		4
        /*0020*/ 	.byte	0x03, 0x5f
        /*0022*/ 	.short	0x0101


	//----- nvinfo : EIATTR_VRC_CTA_INIT_COUNT
	.align		4
        /*0024*/ 	.byte	0x02, 0x4a
	.zero		1
	.zero		1


	//----- nvinfo : EIATTR_EXIT_INSTR_OFFSETS
	.align		4
        /*0028*/ 	.byte	0x04, 0x1c
        /*002a*/ 	.short	(.L_565 - .L_564)


	//   ....[0]....
.L_564:
        /*002c*/ 	.word	0x00000010


	//----- nvinfo : EIATTR_CBANK_PARAM_SIZE
	.align		4
.L_565:
        /*0030*/ 	.byte	0x03, 0x19
        /*0032*/ 	.short	0x0008


	//----- nvinfo : EIATTR_PARAM_CBANK
	.align		4
        /*0034*/ 	.byte	0x04, 0x0a
        /*0036*/ 	.short	(.L_567 - .L_566)
	.align		4
.L_566:
        /*0038*/ 	.word	index@(.nv.constant0._Z3SadPi)
        /*003c*/ 	.short	0x0380
        /*003e*/ 	.short	0x0008


	//----- nvinfo : EIATTR_SW_WAR
	.align		4
.L_567:
        /*0040*/ 	.byte	0x04, 0x36
        /*0042*/ 	.short	(.L_569 - .L_568)
.L_568:
        /*0044*/ 	.word	0x00000008
.L_569:


//--------------------- .nv.info._Z4PopcPi        --------------------------
	.section	.nv.info._Z4PopcPi,"",@"SHT_CUDA_INFO"
	.sectionflags	@""
	.align	4


	//----- nvinfo : EIATTR_CUDA_API_VERSION
	.align		4
        /*0000*/ 	.byte	0x04, 0x37
        /*0002*/ 	.short	(.L_571 - .L_570)
.L_570:
        /*0004*/ 	.word	0x00000082


	//----- nvinfo : EIATTR_KPARAM_INFO
	.align		4
.L_571:
        /*0008*/ 	.byte	0x04, 0x17
        /*000a*/ 	.short	(.L_573 - .L_572)
.L_572:
        /*000c*/ 	.word	0x00000000
        /*0010*/ 	.short	0x0000
        /*0012*/ 	.short	0x0000
        /*0014*/ 	.byte	0x00, 0xf5, 0x21, 0x00


	//----- nvinfo : EIATTR_SPARSE_MMA_MASK
	.align		4
.L_573:
        /*0018*/ 	.byte	0x03, 0x50
        /*001a*/ 	.short	0x0000


	//----- nvinfo : EIATTR_MAXREG_COUNT
	.align		4
        /*001c*/ 	.byte	0x03, 0x1b
        /*001e*/ 	.short	0x00ff


	//----- nvinfo : EIATTR_MERCURY_ISA_VERSION
	.align		4
        /*0020*/ 	.byte	0x03, 0x5f
        /*0022*/ 	.short	0x0101


	//----- nvinfo : EIATTR_VRC_CTA_INIT_COUNT
	.align		4
        /*0024*/ 	.byte	0x02, 0x4a
	.zero		1
	.zero		1


	//----- nvinfo : EIATTR_EXIT_INSTR_OFFSETS
	.align		4
        /*0028*/ 	.byte	0x04, 0x1c
        /*002a*/ 	.short	(.L_575 - .L_574)


	//   ....[0]....
.L_574:
        /*002c*/ 	.word	0x00000010


	//----- nvinfo : EIATTR_CBANK_PARAM_SIZE
	.align		4
.L_575:
        /*0030*/ 	.byte	0x03, 0x19
        /*0032*/ 	.short	0x0008


	//----- nvinfo : EIATTR_PARAM_CBANK
	.align		4
        /*0034*/ 	.byte	0x04, 0x0a
        /*0036*/ 	.short	(.L_577 - .L_576)
	.align		4
.L_576:
        /*0038*/ 	.word	index@(.nv.constant0._Z4PopcPi)
        /*003c*/ 	.short	0x0380
        /*003e*/ 	.short	0x0008


	//----- nvinfo : EIATTR_SW_WAR
	.align		4
.L_577:
        /*0040*/ 	.byte	0x04, 0x36
        /*0042*/ 	.short	(.L_579 - .L_578)
.L_578:
        /*0044*/ 	.word	0x00000008
.L_579:


//--------------------- .nv.info._Z7Mul24HiPi     --------------------------
	.section	.nv.info._Z7Mul24HiPi,"",@"SHT_CUDA_INFO"
	.sectionflags	@""
	.align	4


	//----- nvinfo : EIATTR_CUDA_API_VERSION
	.align		4
        /*0000*/ 	.byte	0x04, 0x37
        /*0002*/ 	.short	(.L_581 - .L_580)
.L_580:
        /*0004*/ 	.word	0x00000082


	//----- nvinfo : EIATTR_KPARAM_INFO
	.align		4
.L_581:
        /*0008*/ 	.byte	0x04, 0x17
        /*000a*/ 	.short	(.L_583 - .L_582)
.L_582:
        /*000c*/ 	.word	0x00000000
        /*0010*/ 	.short	0x0000
        /*0012*/ 	.short	0x0000
        /*0014*/ 	.byte	0x00, 0xf5, 0x21, 0x00


	//----- nvinfo : EIATTR_SPARSE_MMA_MASK
	.align		4
.L_583:
        /*0018*/ 	.byte	0x03, 0x50
        /*001a*/ 	.short	0x0000


	//----- nvinfo : EIATTR_MAXREG_COUNT
	.align		4
        /*001c*/ 	.byte	0x03, 0x1b
        /*001e*/ 	.short	0x00ff


	//----- nvinfo : EIATTR_MERCURY_ISA_VERSION
	.align		4
        /*0020*/ 	.byte	0x03, 0x5f
        /*0022*/ 	.short	0x0101


	//----- nvinfo : EIATTR_VRC_CTA_INIT_COUNT
	.align		4
        /*0024*/ 	.byte	0x02, 0x4a
	.zero		1
	.zero		1


	//----- nvinfo : EIATTR_EXIT_INSTR_OFFSETS
	.align		4
        /*0028*/ 	.byte	0x04, 0x1c
        /*002a*/ 	.short	(.L_585 - .L_584)


	//   ....[0]....
.L_584:
        /*002c*/ 	.word	0x00000010


	//----- nvinfo : EIATTR_CBANK_PARAM_SIZE
	.align		4
.L_585:
        /*0030*/ 	.byte	0x03, 0x19
        /*0032*/ 	.short	0x0008


	//----- nvinfo : EIATTR_PARAM_CBANK
	.align		4
        /*0034*/ 	.byte	0x04, 0x0a
        /*0036*/ 	.short	(.L_587 - .L_586)
	.align		4
.L_586:
        /*0038*/ 	.word	index@(.nv.constant0._Z7Mul24HiPi)
        /*003c*/ 	.short	0x0380
        /*003e*/ 	.short	0x0008


	//----- nvinfo : EIATTR_SW_WAR
	.align		4
.L_587:
        /*0040*/ 	.byte	0x04, 0x36
        /*0042*/ 	.short	(.L_589 - .L_588)
.L_588:
        /*0044*/ 	.word	0x00000008
.L_589:


//--------------------- .nv.info._Z7Mul24LoPi     --------------------------
	.section	.nv.info._Z7Mul24LoPi,"",@"SHT_CUDA_INFO"
	.sectionflags	@""
	.align	4


	//----- nvinfo : EIATTR_CUDA_API_VERSION
	.align		4
        /*0000*/ 	.byte	0x04, 0x37
        /*0002*/ 	.short	(.L_591 - .L_590)
.L_590:
        /*0004*/ 	.word	0x00000082


	//----- nvinfo : EIATTR_KPARAM_INFO
	.align		4
.L_591:
        /*0008*/ 	.byte	0x04, 0x17
        /*000a*/ 	.short	(.L_593 - .L_592)
.L_592:
        /*000c*/ 	.word	0x00000000
        /*0010*/ 	.short	0x0000
        /*0012*/ 	.short	0x0000
        /*0014*/ 	.byte	0x00, 0xf5, 0x21, 0x00


	//----- nvinfo : EIATTR_SPARSE_MMA_MASK
	.align		4
.L_593:
        /*0018*/ 	.byte	0x03, 0x50
        /*001a*/ 	.short	0x0000


	//----- nvinfo : EIATTR_MAXREG_COUNT
	.align		4
        /*001c*/ 	.byte	0x03, 0x1b
        /*001e*/ 	.short	0x00ff


	//----- nvinfo : EIATTR_MERCURY_ISA_VERSION
	.align		4
        /*0020*/ 	.byte	0x03, 0x5f
        /*0022*/ 	.short	0x0101


	//----- nvinfo : EIATTR_VRC_CTA_INIT_COUNT
	.align		4
        /*0024*/ 	.byte	0x02, 0x4a
	.zero		1
	.zero		1


	//----- nvinfo : EIATTR_EXIT_INSTR_OFFSETS
	.align		4
        /*0028*/ 	.byte	0x04, 0x1c
        /*002a*/ 	.short	(.L_595 - .L_594)


	//   ....[0]....
.L_594:
        /*002c*/ 	.word	0x00000010


	//----- nvinfo : EIATTR_CBANK_PARAM_SIZE
	.align		4
.L_595:
        /*0030*/ 	.byte	0x03, 0x19
        /*0032*/ 	.short	0x0008


	//----- nvinfo : EIATTR_PARAM_CBANK
	.align		4
        /*0034*/ 	.byte	0x04, 0x0a
        /*0036*/ 	.short	(.L_597 - .L_596)
	.align		4
.L_596:
        /*0038*/ 	.word	index@(.nv.constant0._Z7Mul24LoPi)
        /*003c*/ 	.short	0x0380
        /*003e*/ 	.short	0x0008


	//----- nvinfo : EIATTR_SW_WAR
	.align		4
.L_597:
        /*0040*/ 	.byte	0x04, 0x36
        /*0042*/ 	.short	(.L_599 - .L_598)
.L_598:
        /*0044*/ 	.word	0x00000008
.L_599:


//--------------------- .nv.info._Z4RemUPi        --------------------------
	.section	.nv.info._Z4RemUPi,"",@"SHT_CUDA_INFO"
	.sectionflags	@""
	.align	4


	//----- nvinfo : EIATTR_CUDA_API_VERSION
	.align		4
        /*0000*/ 	.byte	0x04, 0x37
        /*0002*/ 	.short	(.L_601 - .L_600)
.L_600:
        /*0004*/ 	.word	0x00000082


	//----- nvinfo : EIATTR_KPARAM_INFO
	.align		4
.L_601:
        /*0008*/ 	.byte	0x04, 0x17
        /*000a*/ 	.short	(.L_603 - .L_602)
.L_602:
        /*000c*/ 	.word	0x00000000
        /*0010*/ 	.short	0x0000
        /*0012*/ 	.short	0x0000
        /*0014*/ 	.byte	0x00, 0xf5, 0x21, 0x00


	//----- nvinfo : EIATTR_SPARSE_MMA_MASK
	.align		4
.L_603:
        /*0018*/ 	.byte	0x03, 0x50
        /*001a*/ 	.short	0x0000


	//----- nvinfo : EIATTR_MAXREG_COUNT
	.align		4
        /*001c*/ 	.byte	0x03, 0x1b
        /*001e*/ 	.short	0x00ff


	//----- nvinfo : EIATTR_MERCURY_ISA_VERSION
	.align		4
        /*0020*/ 	.byte	0x03, 0x5f
        /*0022*/ 	.short	0x0101


	//----- nvinfo : EIATTR_VRC_CTA_INIT_COUNT
	.align		4
        /*0024*/ 	.byte	0x02, 0x4a
	.zero		1
	.zero		1


	//----- nvinfo : EIATTR_EXIT_INSTR_OFFSETS
	.align		4
        /*0028*/ 	.byte	0x04, 0x1c
        /*002a*/ 	.short	(.L_605 - .L_604)


	//   ....[0]....
.L_604:
        /*002c*/ 	.word	0x00000010


	//----- nvinfo : EIATTR_CBANK_PARAM_SIZE
	.align		4
.L_605:
        /*0030*/ 	.byte	0x03, 0x19
        /*0032*/ 	.short	0x0008


	//----- nvinfo : EIATTR_PARAM_CBANK
	.align		4
        /*0034*/ 	.byte	0x04, 0x0a
        /*0036*/ 	.short	(.L_607 - .L_606)
	.align		4
.L_606:
        /*0038*/ 	.word	index@(.nv.constant0._Z4RemUPi)
        /*003c*/ 	.short	0x0380
        /*003e*/ 	.short	0x0008


	//----- nvinfo : EIATTR_SW_WAR
	.align		4
.L_607:
        /*0040*/ 	.byte	0x04, 0x36
        /*0042*/ 	.short	(.L_609 - .L_608)
.L_608:
        /*0044*/ 	.word	0x00000008
.L_609:


//--------------------- .nv.info._Z3RemPi         --------------------------
	.section	.nv.info._Z3RemPi,"",@"SHT_CUDA_INFO"
	.sectionflags	@""
	.align	4


	//----- nvinfo : EIATTR_CUDA_API_VERSION
	.align		4
        /*0000*/ 	.byte	0x04, 0x37
        /*0002*/ 	.short	(.L_611 - .L_610)
.L_610:
        /*0004*/ 	.word	0x00000082


	//----- nvinfo : EIATTR_KPARAM_INFO
	.align		4
.L_611:
        /*0008*/ 	.byte	0x04, 0x17
        /*000a*/ 	.short	(.L_613 - .L_612)
.L_612:
        /*000c*/ 	.word	0x00000000
        /*0010*/ 	.short	0x0000
        /*0012*/ 	.short	0x0000
        /*0014*/ 	.byte	0x00, 0xf5, 0x21, 0x00


	//----- nvinfo : EIATTR_SPARSE_MMA_MASK
	.align		4
.L_613:
        /*0018*/ 	.byte	0x03, 0x50
        /*001a*/ 	.short	0x0000


	//----- nvinfo : EIATTR_MAXREG_COUNT
	.align		4
        /*001c*/ 	.byte	0x03, 0x1b
        /*001e*/ 	.short	0x00ff


	//----- nvinfo : EIATTR_MERCURY_ISA_VERSION
	.align		4
        /*0020*/ 	.byte	0x03, 0x5f
        /*0022*/ 	.short	0x0101


	//----- nvinfo : EIATTR_VRC_CTA_INIT_COUNT
	.align		4
        /*0024*/ 	.byte	0x02, 0x4a
	.zero		1
	.zero		1


	//----- nvinfo : EIATTR_EXIT_INSTR_OFFSETS
	.align		4
        /*0028*/ 	.byte	0x04, 0x1c
        /*002a*/ 	.short	(.L_615 - .L_614)


	//   ....[0]....
.L_614:
        /*002c*/ 	.word	0x00000010


	//----- nvinfo : EIATTR_CBANK_PARAM_SIZE
	.align		4
.L_615:
        /*0030*/ 	.byte	0x03, 0x19
        /*0032*/ 	.short	0x0008


	//----- nvinfo : EIATTR_PARAM_CBANK
	.align		4
        /*0034*/ 	.byte	0x04, 0x0a
        /*0036*/ 	.short	(.L_617 - .L_616)
	.align		4
.L_616:
        /*0038*/ 	.word	index@(.nv.constant0._Z3RemPi)
        /*003c*/ 	.short	0x0380
        /*003e*/ 	.short	0x0008


	//----- nvinfo : EIATTR_SW_WAR
	.align		4
.L_617:
        /*0040*/ 	.byte	0x04, 0x36
        /*0042*/ 	.short	(.L_619 - .L_618)
.L_618:
        /*0044*/ 	.word	0x00000008
.L_619:


//--------------------- .nv.info._Z4DivUPi        --------------------------
	.section	.nv.info._Z4DivUPi,"",@"SHT_CUDA_INFO"
	.sectionflags	@""
	.align	4


	//----- nvinfo : EIATTR_CUDA_API_VERSION
	.align		4
        /*0000*/ 	.byte	0x04, 0x37
        /*0002*/ 	.short	(.L_621 - .L_620)
.L_620:
        /*0004*/ 	.word	0x00000082


	//----- nvinfo : EIATTR_KPARAM_INFO
	.align		4
.L_621:
        /*0008*/ 	.byte	0x04, 0x17
        /*000a*/ 	.short	(.L_623 - .L_622)
.L_622:
        /*000c*/ 	.word	0x00000000
        /*0010*/ 	.short	0x0000
        /*0012*/ 	.short	0x0000
        /*0014*/ 	.byte	0x00, 0xf5, 0x21, 0x00


	//----- nvinfo : EIATTR_SPARSE_MMA_MASK
	.align		4
.L_623:
        /*0018*/ 	.byte	0x03, 0x50
        /*001a*/ 	.short	0x0000


	//----- nvinfo : EIATTR_MAXREG_COUNT
	.align		4
        /*001c*/ 	.byte	0x03, 0x1b
        /*001e*/ 	.short	0x00ff


	//----- nvinfo : EIATTR_MERCURY_ISA_VERSION
	.align		4
        /*0020*/ 	.byte	0x03, 0x5f
        /*0022*/ 	.short	0x0101


	//----- nvinfo : EIATTR_VRC_CTA_INIT_COUNT
	.align		4
        /*0024*/ 	.byte	0x02, 0x4a
	.zero		1
	.zero		1


	//----- nvinfo : EIATTR_EXIT_INSTR_OFFSETS
	.align		4
        /*0028*/ 	.byte	0x04, 0x1c
        /*002a*/ 	.short	(.L_625 - .L_624)


	//   ....[0]....
.L_624:
        /*002c*/ 	.word	0x00000010


	//----- nvinfo : EIATTR_CBANK_PARAM_SIZE
	.align		4
.L_625:
        /*0030*/ 	.byte	0x03, 0x19
        /*0032*/ 	.short	0x0008


	//----- nvinfo : EIATTR_PARAM_CBANK
	.align		4
        /*0034*/ 	.byte	0x04, 0x0a
        /*0036*/ 	.short	(.L_627 - .L_626)
	.align		4
.L_626:
        /*0038*/ 	.word	index@(.nv.constant0._Z4DivUPi)
        /*003c*/ 	.short	0x0380
        /*003e*/ 	.short	0x0008


	//----- nvinfo : EIATTR_SW_WAR
	.align		4
.L_627:
        /*0040*/ 	.byte	0x04, 0x36
        /*0042*/ 	.short	(.L_629 - .L_628)
.L_628:
        /*0044*/ 	.word	0x00000008
.L_629:


//--------------------- .nv.info._Z3DivPi         --------------------------
	.section	.nv.info._Z3DivPi,"",@"SHT_CUDA_INFO"
	.sectionflags	@""
	.align	4


	//----- nvinfo : EIATTR_CUDA_API_VERSION
	.align		4
        /*0000*/ 	.byte	0x04, 0x37
        /*0002*/ 	.short	(.L_631 - .L_630)
.L_630:
        /*0004*/ 	.word	0x00000082


	//----- nvinfo : EIATTR_KPARAM_INFO
	.align		4
.L_631:
        /*0008*/ 	.byte	0x04, 0x17
        /*000a*/ 	.short	(.L_633 - .L_632)
.L_632:
        /*000c*/ 	.word	0x00000000
        /*0010*/ 	.short	0x0000
        /*0012*/ 	.short	0x0000
        /*0014*/ 	.byte	0x00, 0xf5, 0x21, 0x00


	//----- nvinfo : EIATTR_SPARSE_MMA_MASK
	.align		4
.L_633:
        /*0018*/ 	.byte	0x03, 0x50
        /*001a*/ 	.short	0x0000


	//----- nvinfo : EIATTR_MAXREG_COUNT
	.align		4
        /*001c*/ 	.byte	0x03, 0x1b
        /*001e*/ 	.short	0x00ff


	//----- nvinfo : EIATTR_MERCURY_ISA_VERSION
	.align		4
        /*0020*/ 	.byte	0x03, 0x5f
        /*0022*/ 	.short	0x0101


	//----- nvinfo : EIATTR_VRC_CTA_INIT_COUNT
	.align		4
        /*0024*/ 	.byte	0x02, 0x4a
	.zero		1
	.zero		1


	//----- nvinfo : EIATTR_EXIT_INSTR_OFFSETS
	.align		4
        /*0028*/ 	.byte	0x04, 0x1c
        /*002a*/ 	.short	(.L_635 - .L_634)


	//   ....[0]....
.L_634:
        /*002c*/ 	.word	0x00000010


	//----- nvinfo : EIATTR_CBANK_PARAM_SIZE
	.align		4
.L_635:
        /*0030*/ 	.byte	0x03, 0x19
        /*0032*/ 	.short	0x0008


	//----- nvinfo : EIATTR_PARAM_CBANK
	.align		4
        /*0034*/ 	.byte	0x04, 0x0a
        /*0036*/ 	.short	(.L_637 - .L_636)
	.align		4
.L_636:
        /*0038*/ 	.word	index@(.nv.constant0._Z3DivPi)
        /*003c*/ 	.short	0x0380
        /*003e*/ 	.short	0x0008


	//----- nvinfo : EIATTR_SW_WAR
	.align		4
.L_637:
        /*0040*/ 	.byte	0x04, 0x36
        /*0042*/ 	.short	(.L_639 - .L_638)
.L_638:
        /*0044*/ 	.word	0x00000008
.L_639:


//--------------------- .nv.info._Z3MulPi         --------------------------
	.section	.nv.info._Z3MulPi,"",@"SHT_CUDA_INFO"
	.sectionflags	@""
	.align	4


	//----- nvinfo : EIATTR_CUDA_API_VERSION
	.align		4
        /*0000*/ 	.byte	0x04, 0x37
        /*0002*/ 	.short	(.L_641 - .L_640)
.L_640:
        /*0004*/ 	.word	0x00000082


	//----- nvinfo : EIATTR_KPARAM_INFO
	.align		4
.L_641:
        /*0008*/ 	.byte	0x04, 0x17
        /*000a*/ 	.short	(.L_643 - .L_642)
.L_642:
        /*000c*/ 	.word	0x00000000
        /*0010*/ 	.short	0x0000
        /*0012*/ 	.short	0x0000
        /*0014*/ 	.byte	0x00, 0xf5, 0x21, 0x00


	//----- nvinfo : EIATTR_SPARSE_MMA_MASK
	.align		4
.L_643:
        /*0018*/ 	.byte	0x03, 0x50
        /*001a*/ 	.short	0x0000


	//----- nvinfo : EIATTR_MAXREG_COUNT
	.align		4
        /*001c*/ 	.byte	0x03, 0x1b
        /*001e*/ 	.short	0x00ff


	//----- nvinfo : EIATTR_MERCURY_ISA_VERSION
	.align		4
        /*0020*/ 	.byte	0x03, 0x5f
        /*0022*/ 	.short	0x0101


	//----- nvinfo : EIATTR_VRC_CTA_INIT_COUNT
	.align		4
        /*0024*/ 	.byte	0x02, 0x4a
	.zero		1
	.zero		1


	//----- nvinfo : EIATTR_EXIT_INSTR_OFFSETS
	.align		4
        /*0028*/ 	.byte	0x04, 0x1c
        /*002a*/ 	.short	(.L_645 - .L_644)


	//   ....[0]....
.L_644:
        /*002c*/ 	.word	0x00000010


	//----- nvinfo : EIATTR_CBANK_PARAM_SIZE
	.align		4
.L_645:
        /*0030*/ 	.byte	0x03, 0x19
        /*0032*/ 	.short	0x0008


	//----- nvinfo : EIATTR_PARAM_CBANK
	.align		4
        /*0034*/ 	.byte	0x04, 0x0a
        /*0036*/ 	.short	(.L_647 - .L_646)
	.align		4
.L_646:
        /*0038*/ 	.word	index@(.nv.constant0._Z3MulPi)
        /*003c*/ 	.short	0x0380
        /*003e*/ 	.short	0x0008


	//----- nvinfo : EIATTR_SW_WAR
	.align		4
.L_647:
        /*0040*/ 	.byte	0x04, 0x36
        /*0042*/ 	.short	(.L_649 - .L_648)
.L_648:
        /*0044*/ 	.word	0x00000008
.L_649:


//--------------------- .nv.info._Z3AddPi         --------------------------
	.section	.nv.info._Z3AddPi,"",@"SHT_CUDA_INFO"
	.sectionflags	@""
	.align	4


	//----- nvinfo : EIATTR_CUDA_API_VERSION
	.align		4
        /*0000*/ 	.byte	0x04, 0x37
        /*0002*/ 	.short	(.L_651 - .L_650)
.L_650:
        /*0004*/ 	.word	0x00000082


	//----- nvinfo : EIATTR_KPARAM_INFO
	.align		4
.L_651:
        /*0008*/ 	.byte	0x04, 0x17
        /*000a*/ 	.short	(.L_653 - .L_652)
.L_652:
        /*000c*/ 	.word	0x00000000
        /*0010*/ 	.short	0x0000
        /*0012*/ 	.short	0x0000
        /*0014*/ 	.byte	0x00, 0xf5, 0x21, 0x00


	//----- nvinfo : EIATTR_SPARSE_MMA_MASK
	.align		4
.L_653:
        /*0018*/ 	.byte	0x03, 0x50
        /*001a*/ 	.short	0x0000


	//----- nvinfo : EIATTR_MAXREG_COUNT
	.align		4
        /*001c*/ 	.byte	0x03, 0x1b
        /*001e*/ 	.short	0x00ff


	//----- nvinfo : EIATTR_MERCURY_ISA_VERSION
	.align		4
        /*0020*/ 	.byte	0x03, 0x5f
        /*0022*/ 	.short	0x0101


	//----- nvinfo : EIATTR_VRC_CTA_INIT_COUNT
	.align		4
        /*0024*/ 	.byte	0x02, 0x4a
	.zero		1
	.zero		1


	//----- nvinfo : EIATTR_EXIT_INSTR_OFFSETS
	.align		4
        /*0028*/ 	.byte	0x04, 0x1c
        /*002a*/ 	.short	(.L_655 - .L_654)


	//   ....[0]....
.L_654:
        /*002c*/ 	.word	0x00000010


	//----- nvinfo : EIATTR_CBANK_PARAM_SIZE
	.align		4
.L_655:
        /*0030*/ 	.byte	0x03, 0x19
        /*0032*/ 	.short	0x0008


	//----- nvinfo : EIATTR_PARAM_CBANK
	.align		4
        /*0034*/ 	.byte	0x04, 0x0a
        /*0036*/ 	.short	(.L_657 - .L_656)
	.align		4
.L_656:
        /*0038*/ 	.word	index@(.nv.constant0._Z3AddPi)
        /*003c*/ 	.short	0x0380
        /*003e*/ 	.short	0x0008


	//----- nvinfo : EIATTR_SW_WAR
	.align		4
.L_657:
        /*0040*/ 	.byte	0x04, 0x36
        /*0042*/ 	.short	(.L_659 - .L_658)
.L_658:
        /*0044*/ 	.word	0x00000008
.L_659:


//--------------------- .nv.info._Z3CvtPi         --------------------------
	.section	.nv.info._Z3CvtPi,"",@"SHT_CUDA_INFO"
	.sectionflags	@""
	.align	4


	//----- nvinfo : EIATTR_CUDA_API_VERSION
	.align		4
        /*0000*/ 	.byte	0x04, 0x37
        /*0002*/ 	.short	(.L_661 - .L_660)
.L_660:
        /*0004*/ 	.word	0x00000082


	//----- nvinfo : EIATTR_KPARAM_INFO
	.align		4
.L_661:
        /*0008*/ 	.byte	0x04, 0x17
        /*000a*/ 	.short	(.L_663 - .L_662)
.L_662:
        /*000c*/ 	.word	0x00000000
        /*0010*/ 	.short	0x0000
        /*0012*/ 	.short	0x0000
        /*0014*/ 	.byte	0x00, 0xf5, 0x21, 0x00


	//----- nvinfo : EIATTR_SPARSE_MMA_MASK
	.align		4
.L_663:
        /*0018*/ 	.byte	0x03, 0x50
        /*001a*/ 	.short	0x0000


	//----- nvinfo : EIATTR_MAXREG_COUNT
	.align		4
        /*001c*/ 	.byte	0x03, 0x1b
        /*001e*/ 	.short	0x00ff


	//----- nvinfo : EIATTR_MERCURY_ISA_VERSION
	.align		4
        /*0020*/ 	.byte	0x03, 0x5f
        /*0022*/ 	.short	0x0101


	//----- nvinfo : EIATTR_VRC_CTA_INIT_COUNT
	.align		4
        /*0024*/ 	.byte	0x02, 0x4a
	.zero		1
	.zero		1


	//----- nvinfo : EIATTR_EXIT_INSTR_OFFSETS
	.align		4
        /*0028*/ 	.byte	0x04, 0x1c
        /*002a*/ 	.short	(.L_665 - .L_664)


	//   ....[0]....
.L_664:
        /*002c*/ 	.word	0x00000010


	//----- nvinfo : EIATTR_CBANK_PARAM_SIZE
	.align		4
.L_665:
        /*0030*/ 	.byte	0x03, 0x19
        /*0032*/ 	.short	0x0008


	//----- nvinfo : EIATTR_PARAM_CBANK
	.align		4
        /*0034*/ 	.byte	0x04, 0x0a
        /*0036*/ 	.short	(.L_667 - .L_666)
	.align		4
.L_666:
        /*0038*/ 	.word	index@(.nv.constant0._Z3CvtPi)
        /*003c*/ 	.short	0x0380
        /*003e*/ 	.short	0x0008


	//----- nvinfo : EIATTR_SW_WAR
	.align		4
.L_667:
        /*0040*/ 	.byte	0x04, 0x36
        /*0042*/ 	.short	(.L_669 - .L_668)
.L_668:
        /*0044*/ 	.word	0x00000008
.L_669:


//--------------------- .nv.info._Z3MovPi         --------------------------
	.section	.nv.info._Z3MovPi,"",@"SHT_CUDA_INFO"
	.sectionflags	@""
	.align	4


	//----- nvinfo : EIATTR_CUDA_API_VERSION
	.align		4
        /*0000*/ 	.byte	0x04, 0x37
        /*0002*/ 	.short	(.L_671 - .L_670)
.L_670:
        /*0004*/ 	.word	0x00000082


	//----- nvinfo : EIATTR_KPARAM_INFO
	.align		4
.L_671:
        /*0008*/ 	.byte	0x04, 0x17
        /*000a*/ 	.short	(.L_673 - .L_672)
.L_672:
        /*000c*/ 	.word	0x00000000
        /*0010*/ 	.short	0x0000
        /*0012*/ 	.short	0x0000
        /*0014*/ 	.byte	0x00, 0xf5, 0x21, 0x00


	//----- nvinfo : EIATTR_SPARSE_MMA_MASK
	.align		4
.L_673:
        /*0018*/ 	.byte	0x03, 0x50
        /*001a*/ 	.short	0x0000


	//----- nvinfo : EIATTR_MAXREG_COUNT
	.align		4
        /*001c*/ 	.byte	0x03, 0x1b
        /*001e*/ 	.short	0x00ff


	//----- nvinfo : EIATTR_MERCURY_ISA_VERSION
	.align		4
        /*0020*/ 	.byte	0x03, 0x5f
        /*0022*/ 	.short	0x0101


	//----- nvinfo : EIATTR_VRC_CTA_INIT_COUNT
	.align		4
        /*0024*/ 	.byte	0x02, 0x4a
	.zero		1
	.zero		1


	//----- nvinfo : EIATTR_EXIT_INSTR_OFFSETS
	.align		4
        /*0028*/ 	.byte	0x04, 0x1c
        /*002a*/ 	.short	(.L_675 - .L_674)


	//   ....[0]....
.L_674:
        /*002c*/ 	.word	0x00000010


	//----- nvinfo : EIATTR_CBANK_PARAM_SIZE
	.align		4
.L_675:
        /*0030*/ 	.byte	0x03, 0x19
        /*0032*/ 	.short	0x0008


	//----- nvinfo : EIATTR_PARAM_CBANK
	.align		4
        /*0034*/ 	.byte	0x04, 0x0a
        /*0036*/ 	.short	(.L_677 - .L_676)
	.align		4
.L_676:
        /*0038*/ 	.word	index@(.nv.constant0._Z3MovPi)
        /*003c*/ 	.short	0x0380
        /*003e*/ 	.short	0x0008


	//----- nvinfo : EIATTR_SW_WAR
	.align		4
.L_677:
        /*0040*/ 	.byte	0x04, 0x36
        /*0042*/ 	.short	(.L_679 - .L_678)
.L_678:
        /*0044*/ 	.word	0x00000008
.L_679:


//--------------------- .nv.info._Z7MovSpecPi     --------------------------
	.section	.nv.info._Z7MovSpecPi,"",@"SHT_CUDA_INFO"
	.sectionflags	@""
	.align	4


	//----- nvinfo : EIATTR_CUDA_API_VERSION
	.align		4
        /*0000*/ 	.byte	0x04, 0x37
        /*0002*/ 	.short	(.L_681 - .L_680)
.L_680:
        /*0004*/ 	.word	0x00000082


	//----- nvinfo : EIATTR_KPARAM_INFO
	.align		4
.L_681:
        /*0008*/ 	.byte	0x04, 0x17
        /*000a*/ 	.short	(.L_683 - .L_682)
.L_682:
        /*000c*/ 	.word	0x00000000
        /*0010*/ 	.short	0x0000
        /*0012*/ 	.short	0x0000
        /*0014*/ 	.byte	0x00, 0xf5, 0x21, 0x00


	//----- nvinfo : EIATTR_SPARSE_MMA_MASK
	.align		4
.L_683:
        /*0018*/ 	.byte	0x03, 0x50
        /*001a*/ 	.short	0x0000


	//----- nvinfo : EIATTR_MAXREG_COUNT
	.align		4
        /*001c*/ 	.byte	0x03, 0x1b
        /*001e*/ 	.short	0x00ff


	//----- nvinfo : EIATTR_MERCURY_ISA_VERSION
	.align		4
        /*0020*/ 	.byte	0x03, 0x5f
        /*0022*/ 	.short	0x0101


	//----- nvinfo : EIATTR_VRC_CTA_INIT_COUNT
	.align		4
        /*0024*/ 	.byte	0x02, 0x4a
	.zero		1
	.zero		1


	//----- nvinfo : EIATTR_EXIT_INSTR_OFFSETS
	.align		4
        /*0028*/ 	.byte	0x04, 0x1c
        /*002a*/ 	.short	(.L_685 - .L_684)


	//   ....[0]....
.L_684:
        /*002c*/ 	.word	0x00000010


	//----- nvinfo : EIATTR_CBANK_PARAM_SIZE
	.align		4
.L_685:
        /*0030*/ 	.byte	0x03, 0x19
        /*0032*/ 	.short	0x0008


	//----- nvinfo : EIATTR_PARAM_CBANK
	.align		4
        /*0034*/ 	.byte	0x04, 0x0a
        /*0036*/ 	.short	(.L_687 - .L_686)
	.align		4
.L_686:
        /*0038*/ 	.word	index@(.nv.constant0._Z7MovSpecPi)
        /*003c*/ 	.short	0x0380
        /*003e*/ 	.short	0x0008


	//----- nvinfo : EIATTR_SW_WAR
	.align		4
.L_687:
        /*0040*/ 	.byte	0x04, 0x36
        /*0042*/ 	.short	(.L_689 - .L_688)
.L_688:
        /*0044*/ 	.word	0x00000008
.L_689:


//--------------------- .nv.info._Z7BarSyncPi     --------------------------
	.section	.nv.info._Z7BarSyncPi,"",@"SHT_CUDA_INFO"
	.sectionflags	@""
	.align	4


	//----- nvinfo : EIATTR_CUDA_API_VERSION
	.align		4
        /*0000*/ 	.byte	0x04, 0x37
        /*0002*/ 	.short	(.L_691 - .L_690)
.L_690:
        /*0004*/ 	.word	0x00000082


	//----- nvinfo : EIATTR_KPARAM_INFO
	.align		4
.L_691:
        /*0008*/ 	.byte	0x04, 0x17
        /*000a*/ 	.short	(.L_693 - .L_692)
.L_692:
        /*000c*/ 	.word	0x00000000
        /*0010*/ 	.short	0x0000
        /*0012*/ 	.short	0x0000
        /*0014*/ 	.byte	0x00, 0xf5, 0x21, 0x00


	//----- nvinfo : EIATTR_SPARSE_MMA_MASK
	.align		4
.L_693:
        /*0018*/ 	.byte	0x03, 0x50
        /*001a*/ 	.short	0x0000


	//----- nvinfo : EIATTR_MAXREG_COUNT
	.align		4
        /*001c*/ 	.byte	0x03, 0x1b
        /*001e*/ 	.short	0x00ff


	//----- nvinfo : EIATTR_MERCURY_ISA_VERSION
	.align		4
        /*0020*/ 	.byte	0x03, 0x5f
        /*0022*/ 	.short	0x0101


	//----- nvinfo : EIATTR_VRC_CTA_INIT_COUNT
	.align		4
        /*0024*/ 	.byte	0x02, 0x4a
	.zero		1
	.zero		1


	//----- nvinfo : EIATTR_EXIT_INSTR_OFFSETS
	.align		4
        /*0028*/ 	.byte	0x04, 0x1c
        /*002a*/ 	.short	(.L_695 - .L_694)


	//   ....[0]....
.L_694:
        /*002c*/ 	.word	0x00000010


	//----- nvinfo : EIATTR_CBANK_PARAM_SIZE
	.align		4
.L_695:
        /*0030*/ 	.byte	0x03, 0x19
        /*0032*/ 	.short	0x0008


	//----- nvinfo : EIATTR_PARAM_CBANK
	.align		4
        /*0034*/ 	.byte	0x04, 0x0a
        /*0036*/ 	.short	(.L_697 - .L_696)
	.align		4
.L_696:
        /*0038*/ 	.word	index@(.nv.constant0._Z7BarSyncPi)
        /*003c*/ 	.short	0x0380
        /*003e*/ 	.short	0x0008


	//----- nvinfo : EIATTR_SW_WAR
	.align		4
.L_697:
        /*0040*/ 	.byte	0x04, 0x36
        /*0042*/ 	.short	(.L_699 - .L_698)
.L_698:
        /*0044*/ 	.word	0x00000008
.L_699:


//--------------------- .nv.info._Z3NopPi         --------------------------
	.section	.nv.info._Z3NopPi,"",@"SHT_CUDA_INFO"
	.sectionflags	@""
	.align	4


	//----- nvinfo : EIATTR_CUDA_API_VERSION
	.align		4
        /*0000*/ 	.byte	0x04, 0x37
        /*0002*/ 	.short	(.L_701 - .L_700)
.L_700:
        /*0004*/ 	.word	0x00000082


	//----- nvinfo : EIATTR_KPARAM_INFO
	.align		4
.L_701:
        /*0008*/ 	.byte	0x04, 0x17
        /*000a*/ 	.short	(.L_703 - .L_702)
.L_702:
        /*000c*/ 	.word	0x00000000
        /*0010*/ 	.short	0x0000
        /*0012*/ 	.short	0x0000
        /*0014*/ 	.byte	0x00, 0xf5, 0x21, 0x00


	//----- nvinfo : EIATTR_SPARSE_MMA_MASK
	.align		4
.L_703:
        /*0018*/ 	.byte	0x03, 0x50
        /*001a*/ 	.short	0x0000


	//----- nvinfo : EIATTR_MAXREG_COUNT
	.align		4
        /*001c*/ 	.byte	0x03, 0x1b
        /*001e*/ 	.short	0x00ff


	//----- nvinfo : EIATTR_MERCURY_ISA_VERSION
	.align		4
        /*0020*/ 	.byte	0x03, 0x5f
        /*0022*/ 	.short	0x0101


	//----- nvinfo : EIATTR_VRC_CTA_INIT_COUNT
	.align		4
        /*0024*/ 	.byte	0x02, 0x4a
	.zero		1
	.zero		1


	//----- nvinfo : EIATTR_EXIT_INSTR_OFFSETS
	.align		4
        /*0028*/ 	.byte	0x04, 0x1c
        /*002a*/ 	.short	(.L_705 - .L_704)


	//   ....[0]....
.L_704:
        /*002c*/ 	.word	0x00000010


	//----- nvinfo : EIATTR_CBANK_PARAM_SIZE
	.align		4
.L_705:
        /*0030*/ 	.byte	0x03, 0x19
        /*0032*/ 	.short	0x0008


	//----- nvinfo : EIATTR_PARAM_CBANK
	.align		4
        /*0034*/ 	.byte	0x04, 0x0a
        /*0036*/ 	.short	(.L_707 - .L_706)
	.align		4
.L_706:
        /*0038*/ 	.word	index@(.nv.constant0._Z3NopPi)
        /*003c*/ 	.short	0x0380
        /*003e*/ 	.short	0x0008


	//----- nvinfo : EIATTR_SW_WAR
	.align		4
.L_707:
        /*0040*/ 	.byte	0x04, 0x36
        /*0042*/ 	.short	(.L_709 - .L_708)
.L_708:
        /*0044*/ 	.word	0x00000008
.L_709:


//--------------------- .nv.info._Z4OvhdPi        --------------------------
	.section	.nv.info._Z4OvhdPi,"",@"SHT_CUDA_INFO"
	.sectionflags	@""
	.align	4


	//----- nvinfo : EIATTR_CUDA_API_VERSION
	.align		4
        /*0000*/ 	.byte	0x04, 0x37
        /*0002*/ 	.short	(.L_711 - .L_710)
.L_710:
        /*0004*/ 	.word	0x00000082


	//----- nvinfo : EIATTR_KPARAM_INFO
	.align		4
.L_711:
        /*0008*/ 	.byte	0x04, 0x17
        /*000a*/ 	.short	(.L_713 - .L_712)
.L_712:
        /*000c*/ 	.word	0x00000000
        /*0010*/ 	.short	0x0000
        /*0012*/ 	.short	0x0000
        /*0014*/ 	.byte	0x00, 0xf5, 0x21, 0x00


	//----- nvinfo : EIATTR_SPARSE_MMA_MASK
	.align		4
.L_713:
        /*0018*/ 	.byte	0x03, 0x50
        /*001a*/ 	.short	0x0000


	//----- nvinfo : EIATTR_MAXREG_COUNT
	.align		4
        /*001c*/ 	.byte	0x03, 0x1b
        /*001e*/ 	.short	0x00ff


	//----- nvinfo : EIATTR_MERCURY_ISA_VERSION
	.align		4
        /*0020*/ 	.byte	0x03, 0x5f
        /*0022*/ 	.short	0x0101


	//----- nvinfo : EIATTR_VRC_CTA_INIT_COUNT
	.align		4
        /*0024*/ 	.byte	0x02, 0x4a
	.zero		1
	.zero		1


	//----- nvinfo : EIATTR_EXIT_INSTR_OFFSETS
	.align		4
        /*0028*/ 	.byte	0x04, 0x1c
        /*002a*/ 	.short	(.L_715 - .L_714)


	//   ....[0]....
.L_714:
        /*002c*/ 	.word	0x00000010


	//----- nvinfo : EIATTR_CBANK_PARAM_SIZE
	.align		4
.L_715:
        /*0030*/ 	.byte	0x03, 0x19
        /*0032*/ 	.short	0x0008


	//----- nvinfo : EIATTR_PARAM_CBANK
	.align		4
        /*0034*/ 	.byte	0x04, 0x0a
        /*0036*/ 	.short	(.L_717 - .L_716)
	.align		4
.L_716:
        /*0038*/ 	.word	index@(.nv.constant0._Z4OvhdPi)
        /*003c*/ 	.short	0x0380
        /*003e*/ 	.short	0x0008


	//----- nvinfo : EIATTR_SW_WAR
	.align		4
.L_717:
        /*0040*/ 	.byte	0x04, 0x36
        /*0042*/ 	.short	(.L_719 - .L_718)
.L_718:
        /*0044*/ 	.word	0x00000008
.L_719:


//--------------------- .nv.callgraph             --------------------------
	.section	.nv.callgraph,"",@"SHT_CUDA_CALLGRAPH"
	.align	4
	.sectionentsize	8
	.align		4
        /*0000*/ 	.word	0x00000000
	.align		4
        /*0004*/ 	.word	0xffffffff
	.align		4
        /*0008*/ 	.word	0x00000000
	.align		4
        /*000c*/ 	.word	0xfffffffe
	.align		4
        /*0010*/ 	.word	0x00000000
	.align		4
        /*0014*/ 	.word	0xfffffffd
	.align		4
        /*0018*/ 	.word	0x00000000
	.align		4
        /*001c*/ 	.word	0xfffffffc


//--------------------- .text._Z3Ex2Pi            --------------------------
	.section	.text._Z3Ex2Pi,"ax",@progbits
	.align	128
        .global         _Z3Ex2Pi
        .type           _Z3Ex2Pi,@function
        .size           _Z3Ex2Pi,(.L_x_45 - _Z3Ex2Pi)
        .other          _Z3Ex2Pi,@"STO_CUDA_ENTRY STV_DEFAULT"
_Z3Ex2Pi:
.text._Z3Ex2Pi:
[----:B------:R-:W-:Y:S01]  /*0000*/  LDC R1, c[0x0][0x37c] ;  /* 0x0000df00ff017b82 */ /* 0x000fe20000000800 */
[----:B------:R-:W-:Y:S05]  /*0010*/  EXIT ;  /* 0x000000000000794d */ /* 0x000fea0003800000 */
.L_x_0:
[----:B------:R-:W-:-:S00]  /*0020*/  BRA `(.L_x_0) ;  /* 0xfffffffc00fc7947 */ /* 0x000fc0000383ffff */
[----:B------:R-:W-:-:S00]  /*0030*/  NOP ;  /* 0x0000000000007918 */ /* 0x000fc00000000000 */
        /* <DEDUP_REMOVED lines=12> */
.L_x_45:


//--------------------- .text._Z3SinPi            --------------------------
	.section	.text._Z3SinPi,"ax",@progbits
	.align	128
        .global         _Z3SinPi
        .type           _Z3SinPi,@function
        .size           _Z3SinPi,(.L_x_46 - _Z3SinPi)
        .other          _Z3SinPi,@"STO_CUDA_ENTRY STV_DEFAULT"
_Z3SinPi:
.text._Z3SinPi:
[----:B------:R-:W-:Y:S01]  /*0000*/  LDC R1, c[0x0][0x37c] ;  /* 0x0000df00ff017b82 */ /* 0x000fe20000000800 */
[----:B------:R-:W-:Y:S05]  /*0010*/  EXIT ;  /* 0x000000000000794d */ /* 0x000fea0003800000 */
.L_x_1:
        /* <DEDUP_REMOVED lines=14> */
.L_x_46:


//--------------------- .text._Z10FastDRsqrtPi    --------------------------
	.section	.text._Z10FastDRsqrtPi,"ax",@progbits
	.align	128
        .global         _Z10FastDRsqrtPi
        .type           _Z10FastDRsqrtPi,@function
        .size           _Z10FastDRsqrtPi,(.L_x_47 - _Z10FastDRsqrtPi)
        .other          _Z10FastDRsqrtPi,@"STO_CUDA_ENTRY STV_DEFAULT"
_Z10FastDRsqrtPi:
.text._Z10FastDRsqrtPi:
[----:B------:R-:W-:Y:S01]  /*0000*/  LDC R1, c[0x0][0x37c] ;  /* 0x0000df00ff017b82 */ /* 0x000fe20000000800 */
[----:B------:R-:W-:Y:S05]  /*0010*/  EXIT ;  /* 0x000000000000794d */ /* 0x000fea0003800000 */
.L_x_2:
        /* <DEDUP_REMOVED lines=14> */
.L_x_47:


//--------------------- .text._Z5RsqrtPi          --------------------------
	.section	.text._Z5RsqrtPi,"ax",@progbits
	.align	128
        .global         _Z5RsqrtPi
        .type           _Z5RsqrtPi,@function
        .size           _Z5RsqrtPi,(.L_x_48 - _Z5RsqrtPi)
        .other          _Z5RsqrtPi,@"STO_CUDA_ENTRY STV_DEFAULT"
_Z5RsqrtPi:
.text._Z5RsqrtPi:
[----:B------:R-:W-:Y:S01]  /*0000*/  LDC R1, c[0x0][0x37c] ;  /* 0x0000df00ff017b82 */ /* 0x000fe20000000800 */
[----:B------:R-:W-:Y:S05]  /*0010*/  EXIT ;  /* 0x000000000000794d */ /* 0x000fea0003800000 */
.L_x_3:
        /* <DEDUP_REMOVED lines=14> */
.L_x_48:


//--------------------- .text._Z5DSqrtPi          --------------------------
	.section	.text._Z5DSqrtPi,"ax",@progbits
	.align	128
        .global         _Z5DSqrtPi
        .type           _Z5DSqrtPi,@function
        .size           _Z5DSqrtPi,(.L_x_49 - _Z5DSqrtPi)
        .other          _Z5DSqrtPi,@"STO_CUDA_ENTRY STV_DEFAULT"
_Z5DSqrtPi:
.text._Z5DSqrtPi:
[----:B------:R-:W-:Y:S01]  /*0000*/  LDC R1, c[0x0][0x37c] ;  /* 0x0000df00ff017b82 */ /* 0x000fe20000000800 */
[----:B------:R-:W-:Y:S05]  /*0010*/  EXIT ;  /* 0x000000000000794d */ /* 0x000fea0003800000 */
.L_x_4:
        /* <DEDUP_REMOVED lines=14> */
.L_x_49:


//--------------------- .text._Z8FastSqrtPi       --------------------------
	.section	.text._Z8FastSqrtPi,"ax",@progbits
	.align	128
        .global         _Z8FastSqrtPi
        .type           _Z8FastSqrtPi,@function
        .size           _Z8FastSqrtPi,(.L_x_50 - _Z8FastSqrtPi)
        .other          _Z8FastSqrtPi,@"STO_CUDA_ENTRY STV_DEFAULT"
_Z8FastSqrtPi:
.text._Z8FastSqrtPi:
[----:B------:R-:W-:Y:S01]  /*0000*/  LDC R1, c[0x0][0x37c] ;  /* 0x0000df00ff017b82 */ /* 0x000fe20000000800 */
[----:B------:R-:W-:Y:S05]  /*0010*/  EXIT ;  /* 0x000000000000794d */ /* 0x000fea0003800000 */
.L_x_5:
        /* <DEDUP_REMOVED lines=14> */
.L_x_50:


//--------------------- .text._Z4SqrtPi           --------------------------
	.section	.text._Z4SqrtPi,"ax",@progbits
	.align	128
        .global         _Z4SqrtPi
        .type           _Z4SqrtPi,@function
        .size           _Z4SqrtPi,(.L_x_51 - _Z4SqrtPi)
        .other          _Z4SqrtPi,@"STO_CUDA_ENTRY STV_DEFAULT"
_Z4SqrtPi:
.text._Z4SqrtPi:
[----:B------:R-:W-:Y:S01]  /*0000*/  LDC R1, c[0x0][0x37c] ;  /* 0x0000df00ff017b82 */ /* 0x000fe20000000800 */
[----:B------:R-:W-:Y:S05]  /*0010*/  EXIT ;  /* 0x000000000000794d */ /* 0x000fea0003800000 */
.L_x_6:
        /* <DEDUP_REMOVED lines=14> */
.L_x_51:


//--------------------- .text._Z4DRcpPi           --------------------------
	.section	.text._Z4DRcpPi,"ax",@progbits
	.align	128
        .global         _Z4DRcpPi
        .type           _Z4DRcpPi,@function
        .size           _Z4DRcpPi,(.L_x_52 - _Z4DRcpPi)
        .other          _Z4DRcpPi,@"STO_CUDA_ENTRY STV_DEFAULT"
_Z4DRcpPi:
.text._Z4DRcpPi:
[----:B------:R-:W-:Y:S01]  /*0000*/  LDC R1, c[0x0][0x37c] ;  /* 0x0000df00ff017b82 */ /* 0x000fe20000000800 */
[----:B------:R-:W-:Y:S05]  /*0010*/  EXIT ;  /* 0x000000000000794d */ /* 0x000fea0003800000 */
.L_x_7:
        /* <DEDUP_REMOVED lines=14> */
.L_x_52:


//--------------------- .text._Z7FastRcpPi        --------------------------
	.section	.text._Z7FastRcpPi,"ax",@progbits
	.align	128
        .global         _Z7FastRcpPi
        .type           _Z7FastRcpPi,@function
        .size           _Z7FastRcpPi,(.L_x_53 - _Z7FastRcpPi)
        .other          _Z7FastRcpPi,@"STO_CUDA_ENTRY STV_DEFAULT"
_Z7FastRcpPi:
.text._Z7FastRcpPi:
[----:B------:R-:W-:Y:S01]  /*0000*/  LDC R1, c[0x0][0x37c] ;  /* 0x0000df00ff017b82 */ /* 0x000fe20000000800 */
[----:B------:R-:W-:Y:S05]  /*0010*/  EXIT ;  /* 0x000000000000794d */ /* 0x000fea0003800000 */
.L_x_8:
        /* <DEDUP_REMOVED lines=14> */
.L_x_53:


//--------------------- .text._Z3RcpPi            --------------------------
	.section	.text._Z3RcpPi,"ax",@progbits
	.align	128
        .global         _Z3RcpPi
        .type           _Z3RcpPi,@function
        .size           _Z3RcpPi,(.L_x_54 - _Z3RcpPi)
        .other          _Z3RcpPi,@"STO_CUDA_ENTRY STV_DEFAULT"
_Z3RcpPi:
.text._Z3RcpPi:
[----:B------:R-:W-:Y:S01]  /*0000*/  LDC R1, c[0x0][0x37c] ;  /* 0x0000df00ff017b82 */ /* 0x000fe20000000800 */
[----:B------:R-:W-:Y:S05]  /*0010*/  EXIT ;  /* 0x000000000000794d */ /* 0x000fea0003800000 */
.L_x_9:
        /* <DEDUP_REMOVED lines=14> */
.L_x_54:


//--------------------- .text._Z5HFFMaPi          --------------------------
	.section	.text._Z5HFFMaPi,"ax",@progbits
	.align	128
        .global         _Z5HFFMaPi
        .type           _Z5HFFMaPi,@function
        .size           _Z5HFFMaPi,(.L_x_55 - _Z5HFFMaPi)
        .other          _Z5HFFMaPi,@"STO_CUDA_ENTRY STV_DEFAULT"
_Z5HFFMaPi:
.text._Z5HFFMaPi:
[----:B------:R-:W-:Y:S01]  /*0000*/  LDC R1, c[0x0][0x37c] ;  /* 0x0000df00ff017b82 */ /* 0x000fe20000000800 */
[----:B------:R-:W-:Y:S05]  /*0010*/  EXIT ;  /* 0x000000000000794d */ /* 0x000fea0003800000 */
.L_x_10:
        /* <DEDUP_REMOVED lines=14> */
.L_x_55:


//--------------------- .text._Z5HFMulPi          --------------------------
	.section	.text._Z5HFMulPi,"ax",@progbits
	.align	128
        .global         _Z5HFMulPi
        .type           _Z5HFMulPi,@function
        .size           _Z5HFMulPi,(.L_x_56 - _Z5HFMulPi)
        .other          _Z5HFMulPi,@"STO_CUDA_ENTRY STV_DEFAULT"
_Z5HFMulPi:
.text._Z5HFMulPi:
[----:B------:R-:W-:Y:S01]  /*0000*/  LDC R1, c[0x0][0x37c] ;  /* 0x0000df00ff017b82 */ /* 0x000fe20000000800 */
[----:B------:R-:W-:Y:S05]  /*0010*/  EXIT ;  /* 0x000000000000794d */ /* 0x000fea0003800000 */
.L_x_11:
        /* <DEDUP_REMOVED lines=14> */
.L_x_56:


//--------------------- .text._Z5HFAddPi          --------------------------
	.section	.text._Z5HFAddPi,"ax",@progbits
	.align	128
        .global         _Z5HFAddPi
        .type           _Z5HFAddPi,@function
        .size           _Z5HFAddPi,(.L_x_57 - _Z5HFAddPi)
        .other          _Z5HFAddPi,@"STO_CUDA_ENTRY STV_DEFAULT"
_Z5HFAddPi:
.text._Z5HFAddPi:
[----:B------:R-:W-:Y:S01]  /*0000*/  LDC R1, c[0x0][0x37c] ;  /* 0x0000df00ff017b82 */ /* 0x000fe20000000800 */
[----:B------:R-:W-:Y:S05]  /*0010*/  EXIT ;  /* 0x000000000000794d */ /* 0x000fea0003800000 */
.L_x_12:
        /* <DEDUP_REMOVED lines=14> */
.L_x_57:


//--------------------- .text._Z5DFDivPi          --------------------------
	.section	.text._Z5DFDivPi,"ax",@progbits
	.align	128
        .global         _Z5DFDivPi
        .type           _Z5DFDivPi,@function
        .size           _Z5DFDivPi,(.L_x_58 - _Z5DFDivPi)
        .other          _Z5DFDivPi,@"STO_CUDA_ENTRY STV_DEFAULT"
_Z5DFDivPi:
.text._Z5DFDivPi:
[----:B------:R-:W-:Y:S01]  /*0000*/  LDC R1, c[0x0][0x37c] ;  /* 0x0000df00ff017b82 */ /* 0x000fe20000000800 */
[----:B------:R-:W-:Y:S05]  /*0010*/  EXIT ;  /* 0x000000000000794d */ /* 0x000fea0003800000 */
.L_x_13:
        /* <DEDUP_REMOVED lines=14> */
.L_x_58:


//--------------------- .text._Z5DFFMAPi          --------------------------
	.section	.text._Z5DFFMAPi,"ax",@progbits
	.align	128
        .global         _Z5DFFMAPi
        .type           _Z5DFFMAPi,@function
        .size           _Z5DFFMAPi,(.L_x_59 - _Z5DFFMAPi)
        .other          _Z5DFFMAPi,@"STO_CUDA_ENTRY STV_DEFAULT"
_Z5DFFMAPi:
.text._Z5DFFMAPi:
[----:B------:R-:W-:Y:S01]  /*0000*/  LDC R1, c[0x0][0x37c] ;  /* 0x0000df00ff017b82 */ /* 0x000fe20000000800 */
[----:B------:R-:W-:Y:S05]  /*0010*/  EXIT ;  /* 0x000000000000794d */ /* 0x000fea0003800000 */
.L_x_14:
        /* <DEDUP_REMOVED lines=14> */
.L_x_59:


//--------------------- .text._Z5DFMulPi          --------------------------
	.section	.text._Z5DFMulPi,"ax",@progbits
	.align	128
        .global         _Z5DFMulPi
        .type           _Z5DFMulPi,@function
        .size           _Z5DFMulPi,(.L_x_60 - _Z5DFMulPi)
        .other          _Z5DFMulPi,@"STO_CUDA_ENTRY STV_DEFAULT"
_Z5DFMulPi:
.text._Z5DFMulPi:
[----:B------:R-:W-:Y:S01]  /*0000*/  LDC R1, c[0x0][0x37c] ;  /* 0x0000df00ff017b82 */ /* 0x000fe20000000800 */
[----:B------:R-:W-:Y:S05]  /*0010*/  EXIT ;  /* 0x000000000000794d */ /* 0x000fea0003800000 */
.L_x_15:
        /* <DEDUP_REMOVED lines=14> */
.L_x_60:


//--------------------- .text._Z5DFAddPi          --------------------------
	.section	.text._Z5DFAddPi,"ax",@progbits
	.align	128
        .global         _Z5DFAddPi
        .type           _Z5DFAddPi,@function
        .size           _Z5DFAddPi,(.L_x_61 - _Z5DFAddPi)
        .other          _Z5DFAddPi,@"STO_CUDA_ENTRY STV_DEFAULT"
_Z5DFAddPi:
.text._Z5DFAddPi:
[----:B------:R-:W-:Y:S01]  /*0000*/  LDC R1, c[0x0][0x37c] ;  /* 0x0000df00ff017b82 */ /* 0x000fe20000000800 */
[----:B------:R-:W-:Y:S05]  /*0010*/  EXIT ;  /* 0x000000000000794d */ /* 0x000fea0003800000 */
.L_x_16:
        /* <DEDUP_REMOVED lines=14> */
.L_x_61:


//--------------------- .text._Z4FDivPi           --------------------------
	.section	.text._Z4FDivPi,"ax",@progbits
	.align	128
        .global         _Z4FDivPi
        .type           _Z4FDivPi,@function
        .size           _Z4FDivPi,(.L_x_62 - _Z4FDivPi)
        .other          _Z4FDivPi,@"STO_CUDA_ENTRY STV_DEFAULT"
_Z4FDivPi:
.text._Z4FDivPi:
[----:B------:R-:W-:Y:S01]  /*0000*/  LDC R1, c[0x0][0x37c] ;  /* 0x0000df00ff017b82 */ /* 0x000fe20000000800 */
[----:B------:R-:W-:Y:S05]  /*0010*/  EXIT ;  /* 0x000000000000794d */ /* 0x000fea0003800000 */
.L_x_17:
        /* <DEDUP_REMOVED lines=14> */
.L_x_62:


//--------------------- .text._Z4FFMaPi           --------------------------
	.section	.text._Z4FFMaPi,"ax",@progbits
	.align	128
        .global         _Z4FFMaPi
        .type           _Z4FFMaPi,@function
        .size           _Z4FFMaPi,(.L_x_63 - _Z4FFMaPi)
        .other          _Z4FFMaPi,@"STO_CUDA_ENTRY STV_DEFAULT"
_Z4FFMaPi:
.text._Z4FFMaPi:
[----:B------:R-:W-:Y:S01]  /*0000*/  LDC R1, c[0x0][0x37c] ;  /* 0x0000df00ff017b82 */ /* 0x000fe20000000800 */
[----:B------:R-:W-:Y:S05]  /*0010*/  EXIT ;  /* 0x000000000000794d */ /* 0x000fea0003800000 */
.L_x_18:
        /* <DEDUP_REMOVED lines=14> */
.L_x_63:


//--------------------- .text._Z4FMulPi           --------------------------
	.section	.text._Z4FMulPi,"ax",@progbits
	.align	128
        .global         _Z4FMulPi
        .type           _Z4FMulPi,@function
        .size           _Z4FMulPi,(.L_x_64 - _Z4FMulPi)
        .other          _Z4FMulPi,@"STO_CUDA_ENTRY STV_DEFAULT"
_Z4FMulPi:
.text._Z4FMulPi:
[----:B------:R-:W-:Y:S01]  /*0000*/  LDC R1, c[0x0][0x37c] ;  /* 0x0000df00ff017b82 */ /* 0x000fe20000000800 */
[----:B------:R-:W-:Y:S05]  /*0010*/  EXIT ;  /* 0x000000000000794d */ /* 0x000fea0003800000 */
.L_x_19:
        /* <DEDUP_REMOVED lines=14> */
.L_x_64:


//--------------------- .text._Z4FAddPi           --------------------------
	.section	.text._Z4FAddPi,"ax",@progbits
	.align	128
        .global         _Z4FAddPi
        .type           _Z4FAddPi,@function
        .size           _Z4FAddPi,(.L_x_65 - _Z4FAddPi)
        .other          _Z4FAddPi,@"STO_CUDA_ENTRY STV_DEFAULT"
_Z4FAddPi:
.text._Z4FAddPi:
[----:B------:R-:W-:Y:S01]  /*0000*/  LDC R1, c[0x0][0x37c] ;  /* 0x0000df00ff017b82 */ /* 0x000fe20000000800 */
[----:B------:R-:W-:Y:S05]  /*0010*/  EXIT ;  /* 0x000000000000794d */ /* 0x000fea0003800000 */
.L_x_20:
        /* <DEDUP_REMOVED lines=14> */
.L_x_65:


//--------------------- .text._Z4SetpPi           --------------------------
	.section	.text._Z4SetpPi,"ax",@progbits
	.align	128
        .global         _Z4SetpPi
        .type           _Z4SetpPi,@function
        .size           _Z4SetpPi,(.L_x_66 - _Z4SetpPi)
        .other          _Z4SetpPi,@"STO_CUDA_ENTRY STV_DEFAULT"
_Z4SetpPi:
.text._Z4SetpPi:
[----:B------:R-:W-:Y:S01]  /*0000*/  LDC R1, c[0x0][0x37c] ;  /* 0x0000df00ff017b82 */ /* 0x000fe20000000800 */
[----:B------:R-:W-:Y:S05]  /*0010*/  EXIT ;  /* 0x000000000000794d */ /* 0x000fea0003800000 */
.L_x_21:
        /* <DEDUP_REMOVED lines=14> */
.L_x_66:


//--------------------- .text._Z5MAddcPi          --------------------------
	.section	.text._Z5MAddcPi,"ax",@progbits
	.align	128
        .global         _Z5MAddcPi
        .type           _Z5MAddcPi,@function
        .size           _Z5MAddcPi,(.L_x_67 - _Z5MAddcPi)
        .other          _Z5MAddcPi,@"STO_CUDA_ENTRY STV_DEFAULT"
_Z5MAddcPi:
.text._Z5MAddcPi:
[----:B------:R-:W-:Y:S01]  /*0000*/  LDC R1, c[0x0][0x37c] ;  /* 0x0000df00ff017b82 */ /* 0x000fe20000000800 */
[----:B------:R-:W-:Y:S05]  /*0010*/  EXIT ;  /* 0x000000000000794d */ /* 0x000fea0003800000 */
.L_x_22:
        /* <DEDUP_REMOVED lines=14> */
.L_x_67:


//--------------------- .text._Z4CnotPi           --------------------------
	.section	.text._Z4CnotPi,"ax",@progbits
	.align	128
        .global         _Z4CnotPi
        .type           _Z4CnotPi,@function
        .size           _Z4CnotPi,(.L_x_68 - _Z4CnotPi)
        .other          _Z4CnotPi,@"STO_CUDA_ENTRY STV_DEFAULT"
_Z4CnotPi:
.text._Z4CnotPi:
[----:B------:R-:W-:Y:S01]  /*0000*/  LDC R1, c[0x0][0x37c] ;  /* 0x0000df00ff017b82 */ /* 0x000fe20000000800 */
[----:B------:R-:W-:Y:S05]  /*0010*/  EXIT ;  /* 0x000000000000794d */ /* 0x000fea0003800000 */
.L_x_23:
        /* <DEDUP_REMOVED lines=14> */
.L_x_68:


//--------------------- .text._Z3AndPi            --------------------------
	.section	.text._Z3AndPi,"ax",@progbits
	.align	128
        .global         _Z3AndPi
        .type           _Z3AndPi,@function
        .size           _Z3AndPi,(.L_x_69 - _Z3AndPi)
        .other          _Z3AndPi,@"STO_CUDA_ENTRY STV_DEFAULT"
_Z3AndPi:
.text._Z3AndPi:
[----:B------:R-:W-:Y:S01]  /*0000*/  LDC R1, c[0x0][0x37c] ;  /* 0x0000df00ff017b82 */ /* 0x000fe20000000800 */
[----:B------:R-:W-:Y:S05]  /*0010*/  EXIT ;  /* 0x000000000000794d */ /* 0x000fea0003800000 */
.L_x_24:
        /* <DEDUP_REMOVED lines=14> */
.L_x_69:


//--------------------- .text._Z3BfePi            --------------------------
	.section	.text._Z3BfePi,"ax",@progbits
	.align	128
        .global         _Z3BfePi
        .type           _Z3BfePi,@function
        .size           _Z3BfePi,(.L_x_70 - _Z3BfePi)
        .other          _Z3BfePi,@"STO_CUDA_ENTRY STV_DEFAULT"
_Z3BfePi:
.text._Z3BfePi:
[----:B------:R-:W-:Y:S01]  /*0000*/  LDC R1, c[0x0][0x37c] ;  /* 0x0000df00ff017b82 */ /* 0x000fe20000000800 */
[----:B------:R-:W-:Y:S05]  /*0010*/  EXIT ;  /* 0x000000000000794d */ /* 0x000fea0003800000 */
.L_x_25:
        /* <DEDUP_REMOVED lines=14> */
.L_x_70:


//--------------------- .text._Z4BrevPi           --------------------------
	.section	.text._Z4BrevPi,"ax",@progbits
	.align	128
        .global         _Z4BrevPi
        .type           _Z4BrevPi,@function
        .size           _Z4BrevPi,(.L_x_71 - _Z4BrevPi)
        .other          _Z4BrevPi,@"STO_CUDA_ENTRY STV_DEFAULT"
_Z4BrevPi:
.text._Z4BrevPi:
[----:B------:R-:W-:Y:S01]  /*0000*/  LDC R1, c[0x0][0x37c] ;  /* 0x0000df00ff017b82 */ /* 0x000fe20000000800 */
[----:B------:R-:W-:Y:S05]  /*0010*/  EXIT ;  /* 0x000000000000794d */ /* 0x000fea0003800000 */
.L_x_26:
        /* <DEDUP_REMOVED lines=14> */
.L_x_71:


//--------------------- .text._Z5BfindPi          --------------------------
	.section	.text._Z5BfindPi,"ax",@progbits
	.align	128
        .global         _Z5BfindPi
        .type           _Z5BfindPi,@function
        .size           _Z5BfindPi,(.L_x_72 - _Z5BfindPi)
        .other          _Z5BfindPi,@"STO_CUDA_ENTRY STV_DEFAULT"
_Z5BfindPi:
.text._Z5BfindPi:
[----:B------:R-:W-:Y:S01]  /*0000*/  LDC R1, c[0x0][0x37c] ;  /* 0x0000df00ff017b82 */ /* 0x000fe20000000800 */
[----:B------:R-:W-:Y:S05]  /*0010*/  EXIT ;  /* 0x000000000000794d */ /* 0x000fea0003800000 */
.L_x_27:
        /* <DEDUP_REMOVED lines=14> */
.L_x_72:


//--------------------- .text._Z3ClzPi            --------------------------
	.section	.text._Z3ClzPi,"ax",@progbits
	.align	128
        .global         _Z3ClzPi
        .type           _Z3ClzPi,@function
        .size           _Z3ClzPi,(.L_x_73 - _Z3ClzPi)
        .other          _Z3ClzPi,@"STO_CUDA_ENTRY STV_DEFAULT"
_Z3ClzPi:
.text._Z3ClzPi:
[----:B------:R-:W-:Y:S01]  /*0000*/  LDC R1, c[0x0][0x37c] ;  /* 0x0000df00ff017b82 */ /* 0x000fe20000000800 */
[----:B------:R-:W-:Y:S05]  /*0010*/  EXIT ;  /* 0x000000000000794d */ /* 0x000fea0003800000 */
.L_x_28:
        /* <DEDUP_REMOVED lines=14> */
.L_x_73:


//--------------------- .text._Z3SadPi            --------------------------
	.section	.text._Z3SadPi,"ax",@progbits
	.align	128
        .global         _Z3SadPi
        .type           _Z3SadPi,@function
        .size           _Z3SadPi,(.L_x_74 - _Z3SadPi)
        .other          _Z3SadPi,@"STO_CUDA_ENTRY STV_DEFAULT"
_Z3SadPi:
.text._Z3SadPi:
[----:B------:R-:W-:Y:S01]  /*0000*/  LDC R1, c[0x0][0x37c] ;  /* 0x0000df00ff017b82 */ /* 0x000fe20000000800 */
[----:B------:R-:W-:Y:S05]  /*0010*/  EXIT ;  /* 0x000000000000794d */ /* 0x000fea0003800000 */
.L_x_29:
        /* <DEDUP_REMOVED lines=14> */
.L_x_74:


//--------------------- .text._Z4PopcPi           --------------------------
	.section	.text._Z4PopcPi,"ax",@progbits
	.align	128
        .global         _Z4PopcPi
        .type           _Z4PopcPi,@function
        .size           _Z4PopcPi,(.L_x_75 - _Z4PopcPi)
        .other          _Z4PopcPi,@"STO_CUDA_ENTRY STV_DEFAULT"
_Z4PopcPi:
.text._Z4PopcPi:
[----:B------:R-:W-:Y:S01]  /*0000*/  LDC R1, c[0x0][0x37c] ;  /* 0x0000df00ff017b82 */ /* 0x000fe20000000800 */
[----:B------:R-:W-:Y:S05]  /*0010*/  EXIT ;  /* 0x000000000000794d */ /* 0x000fea0003800000 */
.L_x_30:
        /* <DEDUP_REMOVED lines=14> */
.L_x_75:


//--------------------- .text._Z7Mul24HiPi        --------------------------
	.section	.text._Z7Mul24HiPi,"ax",@progbits
	.align	128
        .global         _Z7Mul24HiPi
        .type           _Z7Mul24HiPi,@function
        .size           _Z7Mul24HiPi,(.L_x_76 - _Z7Mul24HiPi)
        .other          _Z7Mul24HiPi,@"STO_CUDA_ENTRY STV_DEFAULT"
_Z7Mul24HiPi:
.text._Z7Mul24HiPi:
[----:B------:R-:W-:Y:S01]  /*0000*/  LDC R1, c[0x0][0x37c] ;  /* 0x0000df00ff017b82 */ /* 0x000fe20000000800 */
[----:B------:R-:W-:Y:S05]  /*0010*/  EXIT ;  /* 0x000000000000794d */ /* 0x000fea0003800000 */
.L_x_31:
        /* <DEDUP_REMOVED lines=14> */
.L_x_76:


//--------------------- .text._Z7Mul24LoPi        --------------------------
	.section	.text._Z7Mul24LoPi,"ax",@progbits
	.align	128
        .global         _Z7Mul24LoPi
        .type           _Z7Mul24LoPi,@function
        .size           _Z7Mul24LoPi,(.L_x_77 - _Z7Mul24LoPi)
        .other          _Z7Mul24LoPi,@"STO_CUDA_ENTRY STV_DEFAULT"
_Z7Mul24LoPi:
.text._Z7Mul24LoPi:
[----:B------:R-:W-:Y:S01]  /*0000*/  LDC R1, c[0x0][0x37c] ;  /* 0x0000df00ff017b82 */ /* 0x000fe20000000800 */
[----:B------:R-:W-:Y:S05]  /*0010*/  EXIT ;  /* 0x000000000000794d */ /* 0x000fea0003800000 */
.L_x_32:
        /* <DEDUP_REMOVED lines=14> */
.L_x_77:


//--------------------- .text._Z4RemUPi           --------------------------
	.section	.text._Z4RemUPi,"ax",@progbits
	.align	128
        .global         _Z4RemUPi
        .type           _Z4RemUPi,@function
        .size           _Z4RemUPi,(.L_x_78 - _Z4RemUPi)
        .other          _Z4RemUPi,@"STO_CUDA_ENTRY STV_DEFAULT"
_Z4RemUPi:
.text._Z4RemUPi:
[----:B------:R-:W-:Y:S01]  /*0000*/  LDC R1, c[0x0][0x37c] ;  /* 0x0000df00ff017b82 */ /* 0x000fe20000000800 */
[----:B------:R-:W-:Y:S05]  /*0010*/  EXIT ;  /* 0x000000000000794d */ /* 0x000fea0003800000 */
.L_x_33:
        /* <DEDUP_REMOVED lines=14> */
.L_x_78:


//--------------------- .text._Z3RemPi            --------------------------
	.section	.text._Z3RemPi,"ax",@progbits
	.align	128
        .global         _Z3RemPi
        .type           _Z3RemPi,@function
        .size           _Z3RemPi,(.L_x_79 - _Z3RemPi)
        .other          _Z3RemPi,@"STO_CUDA_ENTRY STV_DEFAULT"
_Z3RemPi:
.text._Z3RemPi:
[----:B------:R-:W-:Y:S01]  /*0000*/  LDC R1, c[0x0][0x37c] ;  /* 0x0000df00ff017b82 */ /* 0x000fe20000000800 */
[----:B------:R-:W-:Y:S05]  /*0010*/  EXIT ;  /* 0x000000000000794d */ /* 0x000fea0003800000 */
.L_x_34:
        /* <DEDUP_REMOVED lines=14> */
.L_x_79:


//--------------------- .text._Z4DivUPi           --------------------------
	.section	.text._Z4DivUPi,"ax",@progbits
	.align	128
        .global         _Z4DivUPi
        .type           _Z4DivUPi,@function
        .size           _Z4DivUPi,(.L_x_80 - _Z4DivUPi)
        .other          _Z4DivUPi,@"STO_CUDA_ENTRY STV_DEFAULT"
_Z4DivUPi:
.text._Z4DivUPi:
[----:B------:R-:W-:Y:S01]  /*0000*/  LDC R1, c[0x0][0x37c] ;  /* 0x0000df00ff017b82 */ /* 0x000fe20000000800 */
[----:B------:R-:W-:Y:S05]  /*0010*/  EXIT ;  /* 0x000000000000794d */ /* 0x000fea0003800000 */
.L_x_35:
        /* <DEDUP_REMOVED lines=14> */
.L_x_80:


//--------------------- .text._Z3DivPi            --------------------------
	.section	.text._Z3DivPi,"ax",@progbits
	.align	128
        .global         _Z3DivPi
        .type           _Z3DivPi,@function
        .size           _Z3DivPi,(.L_x_81 - _Z3DivPi)
        .other          _Z3DivPi,@"STO_CUDA_ENTRY STV_DEFAULT"
_Z3DivPi:
.text._Z3DivPi:
[----:B------:R-:W-:Y:S01]  /*0000*/  LDC R1, c[0x0][0x37c] ;  /* 0x0000df00ff017b82 */ /* 0x000fe20000000800 */
[----:B------:R-:W-:Y:S05]  /*0010*/  EXIT ;  /* 0x000000000000794d */ /* 0x000fea0003800000 */
.L_x_36:
        /* <DEDUP_REMOVED lines=14> */
.L_x_81:


//--------------------- .text._Z3MulPi            --------------------------
	.section	.text._Z3MulPi,"ax",@progbits
	.align	128
        .global         _Z3MulPi
        .type           _Z3MulPi,@function
        .size           _Z3MulPi,(.L_x_82 - _Z3MulPi)
        .other          _Z3MulPi,@"STO_CUDA_ENTRY STV_DEFAULT"
_Z3MulPi:
.text._Z3MulPi:
[----:B------:R-:W-:Y:S01]  /*0000*/  LDC R1, c[0x0][0x37c] ;  /* 0x0000df00ff017b82 */ /* 0x000fe20000000800 */
[----:B------:R-:W-:Y:S05]  /*0010*/  EXIT ;  /* 0x000000000000794d */ /* 0x000fea0003800000 */
.L_x_37:
        /* <DEDUP_REMOVED lines=14> */
.L_x_82:


//--------------------- .text._Z3AddPi            --------------------------
	.section	.text._Z3AddPi,"ax",@progbits
	.align	128
        .global         _Z3AddPi
        .type           _Z3AddPi,@function
        .size           _Z3AddPi,(.L_x_83 - _Z3AddPi)
        .other          _Z3AddPi,@"STO_CUDA_ENTRY STV_DEFAULT"
_Z3AddPi:
.text._Z3AddPi:
[----:B------:R-:W-:Y:S01]  /*0000*/  LDC R1, c[0x0][0x37c] ;  /* 0x0000df00ff017b82 */ /* 0x000fe20000000800 */
[----:B------:R-:W-:Y:S05]  /*0010*/  EXIT ;  /* 0x000000000000794d */ /* 0x000fea0003800000 */
.L_x_38:
        /* <DEDUP_REMOVED lines=14> */
.L_x_83:


//--------------------- .text._Z3CvtPi            --------------------------
	.section	.text._Z3CvtPi,"ax",@progbits
	.align	128
        .global         _Z3CvtPi
        .type           _Z3CvtPi,@function
        .size           _Z3CvtPi,(.L_x_84 - _Z3CvtPi)
        .other          _Z3CvtPi,@"STO_CUDA_ENTRY STV_DEFAULT"
_Z3CvtPi:
.text._Z3CvtPi:
[----:B------:R-:W-:Y:S01]  /*0000*/  LDC R1, c[0x0][0x37c] ;  /* 0x0000df00ff017b82 */ /* 0x000fe20000000800 */
[----:B------:R-:W-:Y:S05]  /*0010*/  EXIT ;  /* 0x000000000000794d */ /* 0x000fea0003800000 */
.L_x_39:
        /* <DEDUP_REMOVED lines=14> */
.L_x_84:


//--------------------- .text._Z3MovPi            --------------------------
	.section	.text._Z3MovPi,"ax",@progbits
	.align	128
        .global         _Z3MovPi
        .type           _Z3MovPi,@function
        .size           _Z3MovPi,(.L_x_85 - _Z3MovPi)
        .other          _Z3MovPi,@"STO_CUDA_ENTRY STV_DEFAULT"
_Z3MovPi:
.text._Z3MovPi:
[----:B------:R-:W-:Y:S01]  /*0000*/  LDC R1, c[0x0][0x37c] ;  /* 0x0000df00ff017b82 */ /* 0x000fe20000000800 */
[----:B------:R-:W-:Y:S05]  /*0010*/  EXIT ;  /* 0x000000000000794d */ /* 0x000fea0003800000 */
.L_x_40:
        /* <DEDUP_REMOVED lines=14> */
.L_x_85:


//--------------------- .text._Z7MovSpecPi        --------------------------
	.section	.text._Z7MovSpecPi,"ax",@progbits
	.align	128
        .global         _Z7MovSpecPi
        .type           _Z7MovSpecPi,@function
        .size           _Z7MovSpecPi,(.L_x_86 - _Z7MovSpecPi)
        .other          _Z7MovSpecPi,@"STO_CUDA_ENTRY STV_DEFAULT"
_Z7MovSpecPi:
.text._Z7MovSpecPi:
[----:B------:R-:W-:Y:S01]  /*0000*/  LDC R1, c[0x0][0x37c] ;  /* 0x0000df00ff017b82 */ /* 0x000fe20000000800 */
[----:B------:R-:W-:Y:S05]  /*0010*/  EXIT ;  /* 0x000000000000794d */ /* 0x000fea0003800000 */
.L_x_41:
        /* <DEDUP_REMOVED lines=14> */
.L_x_86:


//--------------------- .text._Z7BarSyncPi        --------------------------
	.section	.text._Z7BarSyncPi,"ax",@progbits
	.align	128
        .global         _Z7BarSyncPi
        .type           _Z7BarSyncPi,@function
        .size           _Z7BarSyncPi,(.L_x_87 - _Z7BarSyncPi)
        .other          _Z7BarSyncPi,@"STO_CUDA_ENTRY STV_DEFAULT"
_Z7BarSyncPi:
.text._Z7BarSyncPi:
[----:B------:R-:W-:Y:S01]  /*0000*/  LDC R1, c[0x0][0x37c] ;  /* 0x0000df00ff017b82 */ /* 0x000fe20000000800 */
[----:B------:R-:W-:Y:S05]  /*0010*/  EXIT ;  /* 0x000000000000794d */ /* 0x000fea0003800000 */
.L_x_42:
        /* <DEDUP_REMOVED lines=14> */
.L_x_87:


//--------------------- .text._Z3NopPi            --------------------------
	.section	.text._Z3NopPi,"ax",@progbits
	.align	128
        .global         _Z3NopPi
        .type           _Z3NopPi,@function
        .size           _Z3NopPi,(.L_x_88 - _Z3NopPi)
        .other          _Z3NopPi,@"STO_CUDA_ENTRY STV_DEFAULT"
_Z3NopPi:
.text._Z3NopPi:
[----:B------:R-:W-:Y:S01]  /*0000*/  LDC R1, c[0x0][0x37c] ;  /* 0x0000df00ff017b82 */ /* 0x000fe20000000800 */
[----:B------:R-:W-:Y:S05]  /*0010*/  EXIT ;  /* 0x000000000000794d */ /* 0x000fea0003800000 */
.L_x_43:
        /* <DEDUP_REMOVED lines=14> */
.L_x_88:


//--------------------- .text._Z4OvhdPi           --------------------------
	.section	.text._Z4OvhdPi,"ax",@progbits
	.align	128
        .global         _Z4OvhdPi
        .type           _Z4OvhdPi,@function
        .size           _Z4OvhdPi,(.L_x_89 - _Z4OvhdPi)
        .other          _Z4OvhdPi,@"STO_CUDA_ENTRY STV_DEFAULT"
_Z4OvhdPi:
.text._Z4OvhdPi:
[----:B------:R-:W-:Y:S01]  /*0000*/  LDC R1, c[0x0][0x37c] ;  /* 0x0000df00ff017b82 */ /* 0x000fe20000000800 */
[----:B------:R-:W-:Y:S05]  /*0010*/  EXIT ;  /* 0x000000000000794d */ /* 0x000fea0003800000 */
.L_x_44:
        /* <DEDUP_REMOVED lines=14> */
.L_x_89:


//--------------------- .nv.shared.reserved.0     --------------------------
	.section	.nv.shared.reserved.0,"aw",@nobits
	.weak		__nv_reservedSMEM_offset_0_alias
	.size		__nv_reservedSMEM_offset_0_alias, 0, 64
	.other		__nv_reservedSMEM_offset_0_alias,@"STO_CUDA_RESERVED_SHARED STV_DEFAULT"
__nv_reservedSMEM_offset_0_alias:
	.zero		0
	.zero		64


//--------------------- .nv.constant0._Z3Ex2Pi    --------------------------
	.section	.nv.constant0._Z3Ex2Pi,"a",@progbits
	.sectionflags	@""
	.align	4
.nv.constant0._Z3Ex2Pi:
	.zero		904


//--------------------- .nv.constant0._Z3SinPi    --------------------------
	.section	.nv.constant0._Z3SinPi,"a",@progbits
	.sectionflags	@""
	.align	4
.nv.constant0._Z3SinPi:
	.zero		904


//--------------------- .nv.constant0._Z10FastDRsqrtPi --------------------------
	.section	.nv.constant0._Z10FastDRsqrtPi,"a",@progbits
	.sectionflags	@""
	.align	4
.nv.constant0._Z10FastDRsqrtPi:
	.zero		904


//--------------------- .nv.constant0._Z5RsqrtPi  --------------------------
	.section	.nv.constant0._Z5RsqrtPi,"a",@progbits
	.sectionflags	@""
	.align	4
.nv.constant0._Z5RsqrtPi:
	.zero		904


//--------------------- .nv.constant0._Z5DSqrtPi  --------------------------
	.section	.nv.constant0._Z5DSqrtPi,"a",@progbits
	.sectionflags	@""
	.align	4
.nv.constant0._Z5DSqrtPi:
	.zero		904


//--------------------- .nv.constant0._Z8FastSqrtPi --------------------------
	.section	.nv.constant0._Z8FastSqrtPi,"a",@progbits
	.sectionflags	@""
	.align	4
.nv.constant0._Z8FastSqrtPi:
	.zero		904


//--------------------- .nv.constant0._Z4SqrtPi   --------------------------
	.section	.nv.constant0._Z4SqrtPi,"a",@progbits
	.sectionflags	@""
	.align	4
.nv.constant0._Z4SqrtPi:
	.zero		904


//--------------------- .nv.constant0._Z4DRcpPi   --------------------------
	.section	.nv.constant0._Z4DRcpPi,"a",@progbits
	.sectionflags	@""
	.align	4
.nv.constant0._Z4DRcpPi:
	.zero		904


//--------------------- .nv.constant0._Z7FastRcpPi --------------------------
	.section	.nv.constant0._Z7FastRcpPi,"a",@progbits
	.sectionflags	@""
	.align	4
.nv.constant0._Z7FastRcpPi:
	.zero		904


//--------------------- .nv.constant0._Z3RcpPi    --------------------------
	.section	.nv.constant0._Z3RcpPi,"a",@progbits
	.sectionflags	@""
	.align	4
.nv.constant0._Z3RcpPi:
	.zero		904


//--------------------- .nv.constant0._Z5HFFMaPi  --------------------------
	.section	.nv.constant0._Z5HFFMaPi,"a",@progbits
	.sectionflags	@""
	.align	4
.nv.constant0._Z5HFFMaPi:
	.zero		904


//--------------------- .nv.constant0._Z5HFMulPi  --------------------------
	.section	.nv.constant0._Z5HFMulPi,"a",@progbits
	.sectionflags	@""
	.align	4
.nv.constant0._Z5HFMulPi:
	.zero		904


//--------------------- .nv.constant0._Z5HFAddPi  --------------------------
	.section	.nv.constant0._Z5HFAddPi,"a",@progbits
	.sectionflags	@""
	.align	4
.nv.constant0._Z5HFAddPi:
	.zero		904


//--------------------- .nv.constant0._Z5DFDivPi  --------------------------
	.section	.nv.constant0._Z5DFDivPi,"a",@progbits
	.sectionflags	@""
	.align	4
.nv.constant0._Z5DFDivPi:
	.zero		904


//--------------------- .nv.constant0._Z5DFFMAPi  --------------------------
	.section	.nv.constant0._Z5DFFMAPi,"a",@progbits
	.sectionflags	@""
	.align	4
.nv.constant0._Z5DFFMAPi:
	.zero		904


//--------------------- .nv.constant0._Z5DFMulPi  --------------------------
	.section	.nv.constant0._Z5DFMulPi,"a",@progbits
	.sectionflags	@""
	.align	4
.nv.constant0._Z5DFMulPi:
	.zero		904


//--------------------- .nv.constant0._Z5DFAddPi  --------------------------
	.section	.nv.constant0._Z5DFAddPi,"a",@progbits
	.sectionflags	@""
	.align	4
.nv.constant0._Z5DFAddPi:
	.zero		904


//--------------------- .nv.constant0._Z4FDivPi   --------------------------
	.section	.nv.constant0._Z4FDivPi,"a",@progbits
	.sectionflags	@""
	.align	4
.nv.constant0._Z4FDivPi:
	.zero		904


//--------------------- .nv.constant0._Z4FFMaPi   --------------------------
	.section	.nv.constant0._Z4FFMaPi,"a",@progbits
	.sectionflags	@""
	.align	4
.nv.constant0._Z4FFMaPi:
	.zero		904


//--------------------- .nv.constant0._Z4FMulPi   --------------------------
	.section	.nv.constant0._Z4FMulPi,"a",@progbits
	.sectionflags	@""
	.align	4
.nv.constant0._Z4FMulPi:
	.zero		904


//--------------------- .nv.constant0._Z4FAddPi   --------------------------
	.section	.nv.constant0._Z4FAddPi,"a",@progbits
	.sectionflags	@""
	.align	4
.nv.constant0._Z4FAddPi:
	.zero		904


//--------------------- .nv.constant0._Z4SetpPi   --------------------------
	.section	.nv.constant0._Z4SetpPi,"a",@progbits
	.sectionflags	@""
	.align	4
.nv.constant0._Z4SetpPi:
	.zero		904


//--------------------- .nv.constant0._Z5MAddcPi  --------------------------
	.section	.nv.constant0._Z5MAddcPi,"a",@progbits
	.sectionflags	@""
	.align	4
.nv.constant0._Z5MAddcPi:
	.zero		904


//--------------------- .nv.constant0._Z4CnotPi   --------------------------
	.section	.nv.constant0._Z4CnotPi,"a",@progbits
	.sectionflags	@""
	.align	4
.nv.constant0._Z4CnotPi:
	.zero		904


//--------------------- .nv.constant0._Z3AndPi    --------------------------
	.section	.nv.constant0._Z3AndPi,"a",@progbits
	.sectionflags	@""
	.align	4
.nv.constant0._Z3AndPi:
	.zero		904


//--------------------- .nv.constant0._Z3BfePi    --------------------------
	.section	.nv.constant0._Z3BfePi,"a",@progbits
	.sectionflags	@""
	.align	4
.nv.constant0._Z3BfePi:
	.zero		904


//--------------------- .nv.constant0._Z4BrevPi   --------------------------
	.section	.nv.constant0._Z4BrevPi,"a",@progbits
	.sectionflags	@""
	.align	4
.nv.constant0._Z4BrevPi:
	.zero		904


//--------------------- .nv.constant0._Z5BfindPi  --------------------------
	.section	.nv.constant0._Z5BfindPi,"a",@progbits
	.sectionflags	@""
	.align	4
.nv.constant0._Z5BfindPi:
	.zero		904


//--------------------- .nv.constant0._Z3ClzPi    --------------------------
	.section	.nv.constant0._Z3ClzPi,"a",@progbits
	.sectionflags	@""
	.align	4
.nv.constant0._Z3ClzPi:
	.zero		904


//--------------------- .nv.constant0._Z3SadPi    --------------------------
	.section	.nv.constant0._Z3SadPi,"a",@progbits
	.sectionflags	@""
	.align	4
.nv.constant0._Z3SadPi:
	.zero		904


//--------------------- .nv.constant0._Z4PopcPi   --------------------------
	.section	.nv.constant0._Z4PopcPi,"a",@progbits
	.sectionflags	@""
	.align	4
.nv.constant0._Z4PopcPi:
	.zero		904


//--------------------- .nv.constant0._Z7Mul24HiPi --------------------------
	.section	.nv.constant0._Z7Mul24HiPi,"a",@progbits
	.sectionflags	@""
	.align	4
.nv.constant0._Z7Mul24HiPi:
	.zero		904


//--------------------- .nv.constant0._Z7Mul24LoPi --------------------------
	.section	.nv.constant0._Z7Mul24LoPi,"a",@progbits
	.sectionflags	@""
	.align	4
.nv.constant0._Z7Mul24LoPi:
	.zero		904


//--------------------- .nv.constant0._Z4RemUPi   --------------------------
	.section	.nv.constant0._Z4RemUPi,"a",@progbits
	.sectionflags	@""
	.align	4
.nv.constant0._Z4RemUPi:
	.zero		904


//--------------------- .nv.constant0._Z3RemPi    --------------------------
	.section	.nv.constant0._Z3RemPi,"a",@progbits
	.sectionflags	@""
	.align	4
.nv.constant0._Z3RemPi:
	.zero		904


//--------------------- .nv.constant0._Z4DivUPi   --------------------------
	.section	.nv.constant0._Z4DivUPi,"a",@progbits
	.sectionflags	@""
	.align	4
.nv.constant0._Z4DivUPi:
	.zero		904


//--------------------- .nv.constant0._Z3DivPi    --------------------------
	.section	.nv.constant0._Z3DivPi,"a",@progbits
	.sectionflags	@""
	.align	4
.nv.constant0._Z3DivPi:
	.zero		904


//--------------------- .nv.constant0._Z3MulPi    --------------------------
	.section	.nv.constant0._Z3MulPi,"a",@progbits
	.sectionflags	@""
	.align	4
.nv.constant0._Z3MulPi:
	.zero		904


//--------------------- .nv.constant0._Z3AddPi    --------------------------
	.section	.nv.constant0._Z3AddPi,"a",@progbits
	.sectionflags	@""
	.align	4
.nv.constant0._Z3AddPi:
	.zero		904


//--------------------- .nv.constant0._Z3CvtPi    --------------------------
	.section	.nv.constant0._Z3CvtPi,"a",@progbits
	.sectionflags	@""
	.align	4
.nv.constant0._Z3CvtPi:
	.zero		904


//--------------------- .nv.constant0._Z3MovPi    --------------------------
	.section	.nv.constant0._Z3MovPi,"a",@progbits
	.sectionflags	@""
	.align	4
.nv.constant0._Z3MovPi:
	.zero		904


//--------------------- .nv.constant0._Z7MovSpecPi --------------------------
	.section	.nv.constant0._Z7MovSpecPi,"a",@progbits
	.sectionflags	@""
	.align	4
.nv.constant0._Z7MovSpecPi:
	.zero		904


//--------------------- .nv.constant0._Z7BarSyncPi --------------------------
	.section	.nv.constant0._Z7BarSyncPi,"a",@progbits
	.sectionflags	@""
	.align	4
.nv.constant0._Z7BarSyncPi:
	.zero		904


//--------------------- .nv.constant0._Z3NopPi    --------------------------
	.section	.nv.constant0._Z3NopPi,"a",@progbits
	.sectionflags	@""
	.align	4
.nv.constant0._Z3NopPi:
	.zero		904


//--------------------- .nv.constant0._Z4OvhdPi   --------------------------
	.section	.nv.constant0._Z4OvhdPi,"a",@progbits
	.sectionflags	@""
	.align	4
.nv.constant0._Z4OvhdPi:
	.zero		904


//--------------------- SYMBOLS --------------------------

	.type		.nv.reservedSmem.offset0,@object
	.size		.nv.reservedSmem.offset0,0x4
